	.target	sm_103a

	.elftype	@"ET_EXEC"


//--------------------- .note.nv.tkinfo           --------------------------
	.section	.note.nv.tkinfo,"",@"SHT_NOTE"
	.sectionflags	@"SHF_NOTE_NV_TKINFO"
	.tkinfo
        /*0018*/ 	.word	0x00000002
        /*0030*/ 	.string	""
        /*0030*/ 	.string	"ptxas"
        /*0030*/ 	.string	"Cuda compilation tools, release 13.0, V13.0.88"
        /*0030*/ 	.string	"Build cuda_13.0.r13.0/compiler.36424714_0"
        /*0030*/ 	.string	"-arch sm_103a -m 64 "



//--------------------- .note.nv.cuinfo           --------------------------
	.section	.note.nv.cuinfo,"",@"SHT_NOTE"
	.sectionflags	@"SHF_NOTE_NV_CUINFO"
        /*0018*/ 	.short	0x0002
        /*001a*/ 	.short	0x0067
        /*001c*/ 	.short	0x0082
	.zero		2


//--------------------- .nv.info                  --------------------------
	.section	.nv.info,"",@"SHT_CUDA_INFO"
	.align	4


	//----- nvinfo : EIATTR_REGCOUNT
	.align		4
        /*0000*/ 	.byte	0x04, 0x2f
        /*0002*/ 	.short	(.L_12 - .L_11)
	.align		4
.L_11:
        /*0004*/ 	.word	index@(_ZN7cutlass13device_kernelIN5flash11enable_sm90INS1_16FlashAttnFwdSm90INS1_25CollectiveMainloopFwdSm90ILi2EN4cute5tupleIJNS5_1CILi1EEES8_S8_EEENS6_IJNS7_ILi128EEENS7_ILi112EEENS7_ILi192EEEEEELi192ENS_6half_tEfNS_4arch4Sm90ELb1ELb0ELb1ELb1ELb0ELb1ELb0ELb1ELb1ELb1ELb1ELb0EEENS1_21CollectiveEpilogueFwdINS6_IJSA_SC_SB_EEES9_SE_SG_Li256ELb1ELb1ELb1ELb0EEENS1_36VarlenDynamicPersistentTileSchedulerILi128ELi112ELi256ELi128ELb1ELb1ELb1ELb1ELb1ELb1EEEEEEEEEvNT_6ParamsE)
        /*0008*/ 	.word	0x00000004


	//----- nvinfo : EIATTR_FRAME_SIZE
	.align		4
.L_12:
        /*000c*/ 	.byte	0x04, 0x11
        /*000e*/ 	.short	(.L_14 - .L_13)
	.align		4
.L_13:
        /*0010*/ 	.word	index@(_ZN7cutlass13device_kernelIN5flash11enable_sm90INS1_16FlashAttnFwdSm90INS1_25CollectiveMainloopFwdSm90ILi2EN4cute5tupleIJNS5_1CILi1EEES8_S8_EEENS6_IJNS7_ILi128EEENS7_ILi112EEENS7_ILi192EEEEEELi192ENS_6half_tEfNS_4arch4Sm90ELb1ELb0ELb1ELb1ELb0ELb1ELb0ELb1ELb1ELb1ELb1ELb0EEENS1_21CollectiveEpilogueFwdINS6_IJSA_SC_SB_EEES9_SE_SG_Li256ELb1ELb1ELb1ELb0EEENS1_36VarlenDynamicPersistentTileSchedulerILi128ELi112ELi256ELi128ELb1ELb1ELb1ELb1ELb1ELb1EEEEEEEEEvNT_6ParamsE)
        /*0014*/ 	.word	0x00000000


	//----- nvinfo : EIATTR_REGCOUNT
	.align		4
.L_14:
        /*0018*/ 	.byte	0x04, 0x2f
        /*001a*/ 	.short	(.L_16 - .L_15)
	.align		4
.L_15:
        /*001c*/ 	.word	index@(_ZN7cutlass13device_kernelIN5flash11enable_sm90INS1_16FlashAttnFwdSm90INS1_25CollectiveMainloopFwdSm90ILi2EN4cute5tupleIJNS5_1CILi1EEES8_S8_EEENS6_IJNS7_ILi128EEENS7_ILi112EEENS7_ILi192EEEEEELi192ENS_6half_tEfNS_4arch4Sm90ELb1ELb0ELb1ELb1ELb0ELb0ELb0ELb1ELb1ELb1ELb1ELb0EEENS1_21CollectiveEpilogueFwdINS6_IJSA_SC_SB_EEES9_SE_SG_Li256ELb1ELb1ELb1ELb0EEENS1_36VarlenDynamicPersistentTileSchedulerILi128ELi112ELi256ELi128ELb1ELb1ELb1ELb1ELb1ELb1EEEEEEEEEvNT_6ParamsE)
        /*0020*/ 	.word	0x00000004


	//----- nvinfo : EIATTR_FRAME_SIZE
	.align		4
.L_16:
        /*0024*/ 	.byte	0x04, 0x11
        /*0026*/ 	.short	(.L_18 - .L_17)
	.align		4
.L_17:
        /*0028*/ 	.word	index@(_ZN7cutlass13device_kernelIN5flash11enable_sm90INS1_16FlashAttnFwdSm90INS1_25CollectiveMainloopFwdSm90ILi2EN4cute5tupleIJNS5_1CILi1EEES8_S8_EEENS6_IJNS7_ILi128EEENS7_ILi112EEENS7_ILi192EEEEEELi192ENS_6half_tEfNS_4arch4Sm90ELb1ELb0ELb1ELb1ELb0ELb0ELb0ELb1ELb1ELb1ELb1ELb0EEENS1_21CollectiveEpilogueFwdINS6_IJSA_SC_SB_EEES9_SE_SG_Li256ELb1ELb1ELb1ELb0EEENS1_36VarlenDynamicPersistentTileSchedulerILi128ELi112ELi256ELi128ELb1ELb1ELb1ELb1ELb1ELb1EEEEEEEEEvNT_6ParamsE)
        /*002c*/ 	.word	0x00000000


	//----- nvinfo : EIATTR_REGCOUNT
	.align		4
.L_18:
        /*0030*/ 	.byte	0x04, 0x2f
        /*0032*/ 	.short	(.L_20 - .L_19)
	.align		4
.L_19:
        /*0034*/ 	.word	index@(_ZN7cutlass13device_kernelIN5flash11enable_sm90INS1_16FlashAttnFwdSm90INS1_25CollectiveMainloopFwdSm90ILi2EN4cute5tupleIJNS5_1CILi1EEES8_S8_EEENS6_IJNS7_ILi128EEENS7_ILi112EEENS7_ILi192EEEEEELi192ENS_6half_tEfNS_4arch4Sm90ELb1ELb0ELb1ELb0ELb0ELb0ELb0ELb1ELb1ELb1ELb1ELb0EEENS1_21CollectiveEpilogueFwdINS6_IJSA_SC_SB_EEES9_SE_SG_Li256ELb0ELb1ELb1ELb0EEENS1_19SingleTileSchedulerILb0ELb1ELb1ELi128EEEEEEEEEvNT_6ParamsE)
        /*0038*/ 	.word	0x00000004


	//----- nvinfo : EIATTR_FRAME_SIZE
	.align		4
.L_20:
        /*003c*/ 	.byte	0x04, 0x11
        /*003e*/ 	.short	(.L_22 - .L_21)
	.align		4
.L_21:
        /*0040*/ 	.word	index@(_ZN7cutlass13device_kernelIN5flash11enable_sm90INS1_16FlashAttnFwdSm90INS1_25CollectiveMainloopFwdSm90ILi2EN4cute5tupleIJNS5_1CILi1EEES8_S8_EEENS6_IJNS7_ILi128EEENS7_ILi112EEENS7_ILi192EEEEEELi192ENS_6half_tEfNS_4arch4Sm90ELb1ELb0ELb1ELb0ELb0ELb0ELb0ELb1ELb1ELb1ELb1ELb0EEENS1_21CollectiveEpilogueFwdINS6_IJSA_SC_SB_EEES9_SE_SG_Li256ELb0ELb1ELb1ELb0EEENS1_19SingleTileSchedulerILb0ELb1ELb1ELi128EEEEEEEEEvNT_6ParamsE)
        /*0044*/ 	.word	0x00000000


	//----- nvinfo : EIATTR_REGCOUNT
	.align		4
.L_22:
        /*0048*/ 	.byte	0x04, 0x2f
        /*004a*/ 	.short	(.L_24 - .L_23)
	.align		4
.L_23:
        /*004c*/ 	.word	index@(_ZN7cutlass13device_kernelIN5flash11enable_sm90INS1_16FlashAttnFwdSm90INS1_25CollectiveMainloopFwdSm90ILi2EN4cute5tupleIJNS5_1CILi1EEES8_S8_EEENS6_IJNS7_ILi128EEENS7_ILi96EEENS7_ILi192EEEEEELi192ENS_6half_tEfNS_4arch4Sm90ELb0ELb1ELb1ELb1ELb0ELb1ELb0ELb1ELb1ELb1ELb1ELb0EEENS1_21CollectiveEpilogueFwdINS6_IJSA_SC_SB_EEES9_SE_SG_Li256ELb1ELb1ELb1ELb0EEENS1_36VarlenDynamicPersistentTileSchedulerILi128ELi96ELi256ELi128ELb1ELb1ELb1ELb1ELb0ELb1EEEEEEEEEvNT_6ParamsE)
        /*0050*/ 	.word	0x00000004


	//----- nvinfo : EIATTR_FRAME_SIZE
	.align		4
.L_24:
        /*0054*/ 	.byte	0x04, 0x11
        /*0056*/ 	.short	(.L_26 - .L_25)
	.align		4
.L_25:
        /*0058*/ 	.word	index@(_ZN7cutlass13device_kernelIN5flash11enable_sm90INS1_16FlashAttnFwdSm90INS1_25CollectiveMainloopFwdSm90ILi2EN4cute5tupleIJNS5_1CILi1EEES8_S8_EEENS6_IJNS7_ILi128EEENS7_ILi96EEENS7_ILi192EEEEEELi192ENS_6half_tEfNS_4arch4Sm90ELb0ELb1ELb1ELb1ELb0ELb1ELb0ELb1ELb1ELb1ELb1ELb0EEENS1_21CollectiveEpilogueFwdINS6_IJSA_SC_SB_EEES9_SE_SG_Li256ELb1ELb1ELb1ELb0EEENS1_36VarlenDynamicPersistentTileSchedulerILi128ELi96ELi256ELi128ELb1ELb1ELb1ELb1ELb0ELb1EEEEEEEEEvNT_6ParamsE)
        /*005c*/ 	.word	0x00000000


	//----- nvinfo : EIATTR_REGCOUNT
	.align		4
.L_26:
        /*0060*/ 	.byte	0x04, 0x2f
        /*0062*/ 	.short	(.L_28 - .L_27)
	.align		4
.L_27:
        /*0064*/ 	.word	index@(_ZN7cutlass13device_kernelIN5flash11enable_sm90INS1_16FlashAttnFwdSm90INS1_25CollectiveMainloopFwdSm90ILi2EN4cute5tupleIJNS5_1CILi1EEES8_S8_EEENS6_IJNS7_ILi128EEENS7_ILi96EEENS7_ILi192EEEEEELi192ENS_6half_tEfNS_4arch4Sm90ELb0ELb1ELb1ELb1ELb0ELb0ELb0ELb1ELb1ELb1ELb1ELb0EEENS1_21CollectiveEpilogueFwdINS6_IJSA_SC_SB_EEES9_SE_SG_Li256ELb1ELb1ELb1ELb0EEENS1_36VarlenDynamicPersistentTileSchedulerILi128ELi96ELi256ELi128ELb1ELb1ELb1ELb1ELb0ELb1EEEEEEEEEvNT_6ParamsE)
        /*0068*/ 	.word	0x00000004


	//----- nvinfo : EIATTR_FRAME_SIZE
	.align		4
.L_28:
        /*006c*/ 	.byte	0x04, 0x11
        /*006e*/ 	.short	(.L_30 - .L_29)
	.align		4
.L_29:
        /*0070*/ 	.word	index@(_ZN7cutlass13device_kernelIN5flash11enable_sm90INS1_16FlashAttnFwdSm90INS1_25CollectiveMainloopFwdSm90ILi2EN4cute5tupleIJNS5_1CILi1EEES8_S8_EEENS6_IJNS7_ILi128EEENS7_ILi96EEENS7_ILi192EEEEEELi192ENS_6half_tEfNS_4arch4Sm90ELb0ELb1ELb1ELb1ELb0ELb0ELb0ELb1ELb1ELb1ELb1ELb0EEENS1_21CollectiveEpilogueFwdINS6_IJSA_SC_SB_EEES9_SE_SG_Li256ELb1ELb1ELb1ELb0EEENS1_36VarlenDynamicPersistentTileSchedulerILi128ELi96ELi256ELi128ELb1ELb1ELb1ELb1ELb0ELb1EEEEEEEEEvNT_6ParamsE)
        /*0074*/ 	.word	0x00000000


	//----- nvinfo : EIATTR_REGCOUNT
	.align		4
.L_30:
        /*0078*/ 	.byte	0x04, 0x2f
        /*007a*/ 	.short	(.L_32 - .L_31)
	.align		4
.L_31:
        /*007c*/ 	.word	index@(_ZN7cutlass13device_kernelIN5flash11enable_sm90INS1_16FlashAttnFwdSm90INS1_25CollectiveMainloopFwdSm90ILi2EN4cute5tupleIJNS5_1CILi1EEES8_S8_EEENS6_IJNS7_ILi128EEENS7_ILi96EEENS7_ILi192EEEEEELi192ENS_6half_tEfNS_4arch4Sm90ELb0ELb1ELb1ELb0ELb0ELb0ELb0ELb1ELb1ELb1ELb1ELb0EEENS1_21CollectiveEpilogueFwdINS6_IJSA_SC_SB_EEES9_SE_SG_Li256ELb0ELb1ELb1ELb0EEENS1_19SingleTileSchedulerILb0ELb1ELb1ELi128EEEEEEEEEvNT_6ParamsE)
        /*0080*/ 	.word	0x00000004


	//----- nvinfo : EIATTR_FRAME_SIZE
	.align		4
.L_32:
        /*0084*/ 	.byte	0x04, 0x11
        /*0086*/ 	.short	(.L_34 - .L_33)
	.align		4
.L_33:
        /*0088*/ 	.word	index@(_ZN7cutlass13device_kernelIN5flash11enable_sm90INS1_16FlashAttnFwdSm90INS1_25CollectiveMainloopFwdSm90ILi2EN4cute5tupleIJNS5_1CILi1EEES8_S8_EEENS6_IJNS7_ILi128EEENS7_ILi96EEENS7_ILi192EEEEEELi192ENS_6half_tEfNS_4arch4Sm90ELb0ELb1ELb1ELb0ELb0ELb0ELb0ELb1ELb1ELb1ELb1ELb0EEENS1_21CollectiveEpilogueFwdINS6_IJSA_SC_SB_EEES9_SE_SG_Li256ELb0ELb1ELb1ELb0EEENS1_19SingleTileSchedulerILb0ELb1ELb1ELi128EEEEEEEEEvNT_6ParamsE)
        /*008c*/ 	.word	0x00000000


	//----- nvinfo : EIATTR_REGCOUNT
	.align		4
.L_34:
        /*0090*/ 	.byte	0x04, 0x2f
        /*0092*/ 	.short	(.L_36 - .L_35)
	.align		4
.L_35:
        /*0094*/ 	.word	index@(_ZN7cutlass13device_kernelIN5flash11enable_sm90INS1_16FlashAttnFwdSm90INS1_25CollectiveMainloopFwdSm90ILi2EN4cute5tupleIJNS5_1CILi1EEES8_S8_EEENS6_IJNS7_ILi128EEENS7_ILi112EEENS7_ILi192EEEEEELi192ENS_6half_tEfNS_4arch4Sm90ELb0ELb0ELb1ELb1ELb0ELb1ELb0ELb1ELb1ELb1ELb1ELb0EEENS1_21CollectiveEpilogueFwdINS6_IJSA_SC_SB_EEES9_SE_SG_Li256ELb1ELb1ELb1ELb0EEENS1_36VarlenDynamicPersistentTileSchedulerILi128ELi112ELi256ELi128ELb1ELb1ELb1ELb0ELb1ELb1EEEEEEEEEvNT_6ParamsE)
        /*0098*/ 	.word	0x00000004


	//----- nvinfo : EIATTR_FRAME_SIZE
	.align		4
.L_36:
        /*009c*/ 	.byte	0x04, 0x11
        /*009e*/ 	.short	(.L_38 - .L_37)
	.align		4
.L_37:
        /*00a0*/ 	.word	index@(_ZN7cutlass13device_kernelIN5flash11enable_sm90INS1_16FlashAttnFwdSm90INS1_25CollectiveMainloopFwdSm90ILi2EN4cute5tupleIJNS5_1CILi1EEES8_S8_EEENS6_IJNS7_ILi128EEENS7_ILi112EEENS7_ILi192EEEEEELi192ENS_6half_tEfNS_4arch4Sm90ELb0ELb0ELb1ELb1ELb0ELb1ELb0ELb1ELb1ELb1ELb1ELb0EEENS1_21CollectiveEpilogueFwdINS6_IJSA_SC_SB_EEES9_SE_SG_Li256ELb1ELb1ELb1ELb0EEENS1_36VarlenDynamicPersistentTileSchedulerILi128ELi112ELi256ELi128ELb1ELb1ELb1ELb0ELb1ELb1EEEEEEEEEvNT_6ParamsE)
        /*00a4*/ 	.word	0x00000000


	//----- nvinfo : EIATTR_REGCOUNT
	.align		4
.L_38:
        /*00a8*/ 	.byte	0x04, 0x2f
        /*00aa*/ 	.short	(.L_40 - .L_39)
	.align		4
.L_39:
        /*00ac*/ 	.word	index@(_ZN7cutlass13device_kernelIN5flash11enable_sm90INS1_16FlashAttnFwdSm90INS1_25CollectiveMainloopFwdSm90ILi2EN4cute5tupleIJNS5_1CILi1EEES8_S8_EEENS6_IJNS7_ILi128EEENS7_ILi112EEENS7_ILi192EEEEEELi192ENS_6half_tEfNS_4arch4Sm90ELb0ELb0ELb1ELb1ELb0ELb0ELb0ELb1ELb1ELb1ELb1ELb0EEENS1_21CollectiveEpilogueFwdINS6_IJSA_SC_SB_EEES9_SE_SG_Li256ELb1ELb1ELb1ELb0EEENS1_36VarlenDynamicPersistentTileSchedulerILi128ELi112ELi256ELi128ELb1ELb1ELb1ELb0ELb1ELb1EEEEEEEEEvNT_6ParamsE)
        /*00b0*/ 	.word	0x00000004


	//----- nvinfo : EIATTR_FRAME_SIZE
	.align		4
.L_40:
        /*00b4*/ 	.byte	0x04, 0x11
        /*00b6*/ 	.short	(.L_42 - .L_41)
	.align		4
.L_41:
        /*00b8*/ 	.word	index@(_ZN7cutlass13device_kernelIN5flash11enable_sm90INS1_16FlashAttnFwdSm90INS1_25CollectiveMainloopFwdSm90ILi2EN4cute5tupleIJNS5_1CILi1EEES8_S8_EEENS6_IJNS7_ILi128EEENS7_ILi112EEENS7_ILi192EEEEEELi192ENS_6half_tEfNS_4arch4Sm90ELb0ELb0ELb1ELb1ELb0ELb0ELb0ELb1ELb1ELb1ELb1ELb0EEENS1_21CollectiveEpilogueFwdINS6_IJSA_SC_SB_EEES9_SE_SG_Li256ELb1ELb1ELb1ELb0EEENS1_36VarlenDynamicPersistentTileSchedulerILi128ELi112ELi256ELi128ELb1ELb1ELb1ELb0ELb1ELb1EEEEEEEEEvNT_6ParamsE)
        /*00bc*/ 	.word	0x00000000


	//----- nvinfo : EIATTR_REGCOUNT
	.align		4
.L_42:
        /*00c0*/ 	.byte	0x04, 0x2f
        /*00c2*/ 	.short	(.L_44 - .L_43)
	.align		4
.L_43:
        /*00c4*/ 	.word	index@(_ZN7cutlass13device_kernelIN5flash11enable_sm90INS1_16FlashAttnFwdSm90INS1_25CollectiveMainloopFwdSm90ILi2EN4cute5tupleIJNS5_1CILi1EEES8_S8_EEENS6_IJNS7_ILi128EEENS7_ILi112EEENS7_ILi192EEEEEELi192ENS_6half_tEfNS_4arch4Sm90ELb0ELb0ELb1ELb0ELb0ELb0ELb0ELb1ELb1ELb1ELb1ELb0EEENS1_21CollectiveEpilogueFwdINS6_IJSA_SC_SB_EEES9_SE_SG_Li256ELb0ELb1ELb1ELb0EEENS1_19SingleTileSchedulerILb0ELb1ELb1ELi128EEEEEEEEEvNT_6ParamsE)
        /*00c8*/ 	.word	0x00000004


	//----- nvinfo : EIATTR_FRAME_SIZE
	.align		4
.L_44:
        /*00cc*/ 	.byte	0x04, 0x11
        /*00ce*/ 	.short	(.L_46 - .L_45)
	.align		4
.L_45:
        /*00d0*/ 	.word	index@(_ZN7cutlass13device_kernelIN5flash11enable_sm90INS1_16FlashAttnFwdSm90INS1_25CollectiveMainloopFwdSm90ILi2EN4cute5tupleIJNS5_1CILi1EEES8_S8_EEENS6_IJNS7_ILi128EEENS7_ILi112EEENS7_ILi192EEEEEELi192ENS_6half_tEfNS_4arch4Sm90ELb0ELb0ELb1ELb0ELb0ELb0ELb0ELb1ELb1ELb1ELb1ELb0EEENS1_21CollectiveEpilogueFwdINS6_IJSA_SC_SB_EEES9_SE_SG_Li256ELb0ELb1ELb1ELb0EEENS1_19SingleTileSchedulerILb0ELb1ELb1ELi128EEEEEEEEEvNT_6ParamsE)
        /*00d4*/ 	.word	0x00000000


	//----- nvinfo : EIATTR_MIN_STACK_SIZE
	.align		4
.L_46:
        /*00d8*/ 	.byte	0x04, 0x12
        /*00da*/ 	.short	(.L_48 - .L_47)
	.align		4
.L_47:
        /*00dc*/ 	.word	index@(_ZN7cutlass13device_kernelIN5flash11enable_sm90INS1_16FlashAttnFwdSm90INS1_25CollectiveMainloopFwdSm90ILi2EN4cute5tupleIJNS5_1CILi1EEES8_S8_EEENS6_IJNS7_ILi128EEENS7_ILi112EEENS7_ILi192EEEEEELi192ENS_6half_tEfNS_4arch4Sm90ELb0ELb0ELb1ELb0ELb0ELb0ELb0ELb1ELb1ELb1ELb1ELb0EEENS1_21CollectiveEpilogueFwdINS6_IJSA_SC_SB_EEES9_SE_SG_Li256ELb0ELb1ELb1ELb0EEENS1_19SingleTileSchedulerILb0ELb1ELb1ELi128EEEEEEEEEvNT_6ParamsE)
        /*00e0*/ 	.word	0x00000000


	//----- nvinfo : EIATTR_MIN_STACK_SIZE
	.align		4
.L_48:
        /*00e4*/ 	.byte	0x04, 0x12
        /*00e6*/ 	.short	(.L_50 - .L_49)
	.align		4
.L_49:
        /*00e8*/ 	.word	index@(_ZN7cutlass13device_kernelIN5flash11enable_sm90INS1_16FlashAttnFwdSm90INS1_25CollectiveMainloopFwdSm90ILi2EN4cute5tupleIJNS5_1CILi1EEES8_S8_EEENS6_IJNS7_ILi128EEENS7_ILi112EEENS7_ILi192EEEEEELi192ENS_6half_tEfNS_4arch4Sm90ELb0ELb0ELb1ELb1ELb0ELb0ELb0ELb1ELb1ELb1ELb1ELb0EEENS1_21CollectiveEpilogueFwdINS6_IJSA_SC_SB_EEES9_SE_SG_Li256ELb1ELb1ELb1ELb0EEENS1_36VarlenDynamicPersistentTileSchedulerILi128ELi112ELi256ELi128ELb1ELb1ELb1ELb0ELb1ELb1EEEEEEEEEvNT_6ParamsE)
        /*00ec*/ 	.word	0x00000000


	//----- nvinfo : EIATTR_MIN_STACK_SIZE
	.align		4
.L_50:
        /*00f0*/ 	.byte	0x04, 0x12
        /*00f2*/ 	.short	(.L_52 - .L_51)
	.align		4
.L_51:
        /*00f4*/ 	.word	index@(_ZN7cutlass13device_kernelIN5flash11enable_sm90INS1_16FlashAttnFwdSm90INS1_25CollectiveMainloopFwdSm90ILi2EN4cute5tupleIJNS5_1CILi1EEES8_S8_EEENS6_IJNS7_ILi128EEENS7_ILi112EEENS7_ILi192EEEEEELi192ENS_6half_tEfNS_4arch4Sm90ELb0ELb0ELb1ELb1ELb0ELb1ELb0ELb1ELb1ELb1ELb1ELb0EEENS1_21CollectiveEpilogueFwdINS6_IJSA_SC_SB_EEES9_SE_SG_Li256ELb1ELb1ELb1ELb0EEENS1_36VarlenDynamicPersistentTileSchedulerILi128ELi112ELi256ELi128ELb1ELb1ELb1ELb0ELb1ELb1EEEEEEEEEvNT_6ParamsE)
        /*00f8*/ 	.word	0x00000000


	//----- nvinfo : EIATTR_MIN_STACK_SIZE
	.align		4
.L_52:
        /*00fc*/ 	.byte	0x04, 0x12
        /*00fe*/ 	.short	(.L_54 - .L_53)
	.align		4
.L_53:
        /*0100*/ 	.word	index@(_ZN7cutlass13device_kernelIN5flash11enable_sm90INS1_16FlashAttnFwdSm90INS1_25CollectiveMainloopFwdSm90ILi2EN4cute5tupleIJNS5_1CILi1EEES8_S8_EEENS6_IJNS7_ILi128EEENS7_ILi96EEENS7_ILi192EEEEEELi192ENS_6half_tEfNS_4arch4Sm90ELb0ELb1ELb1ELb0ELb0ELb0ELb0ELb1ELb1ELb1ELb1ELb0EEENS1_21CollectiveEpilogueFwdINS6_IJSA_SC_SB_EEES9_SE_SG_Li256ELb0ELb1ELb1ELb0EEENS1_19SingleTileSchedulerILb0ELb1ELb1ELi128EEEEEEEEEvNT_6ParamsE)
        /*0104*/ 	.word	0x00000000


	//----- nvinfo : EIATTR_MIN_STACK_SIZE
	.align		4
.L_54:
        /*0108*/ 	.byte	0x04, 0x12
        /*010a*/ 	.short	(.L_56 - .L_55)
	.align		4
.L_55:
        /*010c*/ 	.word	index@(_ZN7cutlass13device_kernelIN5flash11enable_sm90INS1_16FlashAttnFwdSm90INS1_25CollectiveMainloopFwdSm90ILi2EN4cute5tupleIJNS5_1CILi1EEES8_S8_EEENS6_IJNS7_ILi128EEENS7_ILi96EEENS7_ILi192EEEEEELi192ENS_6half_tEfNS_4arch4Sm90ELb0ELb1ELb1ELb1ELb0ELb0ELb0ELb1ELb1ELb1ELb1ELb0EEENS1_21CollectiveEpilogueFwdINS6_IJSA_SC_SB_EEES9_SE_SG_Li256ELb1ELb1ELb1ELb0EEENS1_36VarlenDynamicPersistentTileSchedulerILi128ELi96ELi256ELi128ELb1ELb1ELb1ELb1ELb0ELb1EEEEEEEEEvNT_6ParamsE)
        /*0110*/ 	.word	0x00000000


	//----- nvinfo : EIATTR_MIN_STACK_SIZE
	.align		4
.L_56:
        /*0114*/ 	.byte	0x04, 0x12
        /*0116*/ 	.short	(.L_58 - .L_57)
	.align		4
.L_57:
        /*0118*/ 	.word	index@(_ZN7cutlass13device_kernelIN5flash11enable_sm90INS1_16FlashAttnFwdSm90INS1_25CollectiveMainloopFwdSm90ILi2EN4cute5tupleIJNS5_1CILi1EEES8_S8_EEENS6_IJNS7_ILi128EEENS7_ILi96EEENS7_ILi192EEEEEELi192ENS_6half_tEfNS_4arch4Sm90ELb0ELb1ELb1ELb1ELb0ELb1ELb0ELb1ELb1ELb1ELb1ELb0EEENS1_21CollectiveEpilogueFwdINS6_IJSA_SC_SB_EEES9_SE_SG_Li256ELb1ELb1ELb1ELb0EEENS1_36VarlenDynamicPersistentTileSchedulerILi128ELi96ELi256ELi128ELb1ELb1ELb1ELb1ELb0ELb1EEEEEEEEEvNT_6ParamsE)
        /*011c*/ 	.word	0x00000000


	//----- nvinfo : EIATTR_MIN_STACK_SIZE
	.align		4
.L_58:
        /*0120*/ 	.byte	0x04, 0x12
        /*0122*/ 	.short	(.L_60 - .L_59)
	.align		4
.L_59:
        /*0124*/ 	.word	index@(_ZN7cutlass13device_kernelIN5flash11enable_sm90INS1_16FlashAttnFwdSm90INS1_25CollectiveMainloopFwdSm90ILi2EN4cute5tupleIJNS5_1CILi1EEES8_S8_EEENS6_IJNS7_ILi128EEENS7_ILi112EEENS7_ILi192EEEEEELi192ENS_6half_tEfNS_4arch4Sm90ELb1ELb0ELb1ELb0ELb0ELb0ELb0ELb1ELb1ELb1ELb1ELb0EEENS1_21CollectiveEpilogueFwdINS6_IJSA_SC_SB_EEES9_SE_SG_Li256ELb0ELb1ELb1ELb0EEENS1_19SingleTileSchedulerILb0ELb1ELb1ELi128EEEEEEEEEvNT_6ParamsE)
        /*0128*/ 	.word	0x00000000


	//----- nvinfo : EIATTR_MIN_STACK_SIZE
	.align		4
.L_60:
        /*012c*/ 	.byte	0x04, 0x12
        /*012e*/ 	.short	(.L_62 - .L_61)
	.align		4
.L_61:
        /*0130*/ 	.word	index@(_ZN7cutlass13device_kernelIN5flash11enable_sm90INS1_16FlashAttnFwdSm90INS1_25CollectiveMainloopFwdSm90ILi2EN4cute5tupleIJNS5_1CILi1EEES8_S8_EEENS6_IJNS7_ILi128EEENS7_ILi112EEENS7_ILi192EEEEEELi192ENS_6half_tEfNS_4arch4Sm90ELb1ELb0ELb1ELb1ELb0ELb0ELb0ELb1ELb1ELb1ELb1ELb0EEENS1_21CollectiveEpilogueFwdINS6_IJSA_SC_SB_EEES9_SE_SG_Li256ELb1ELb1ELb1ELb0EEENS1_36VarlenDynamicPersistentTileSchedulerILi128ELi112ELi256ELi128ELb1ELb1ELb1ELb1ELb1ELb1EEEEEEEEEvNT_6ParamsE)
        /*0134*/ 	.word	0x00000000


	//----- nvinfo : EIATTR_MIN_STACK_SIZE
	.align		4
.L_62:
        /*0138*/ 	.byte	0x04, 0x12
        /*013a*/ 	.short	(.L_64 - .L_63)
	.align		4
.L_63:
        /*013c*/ 	.word	index@(_ZN7cutlass13device_kernelIN5flash11enable_sm90INS1_16FlashAttnFwdSm90INS1_25CollectiveMainloopFwdSm90ILi2EN4cute5tupleIJNS5_1CILi1EEES8_S8_EEENS6_IJNS7_ILi128EEENS7_ILi112EEENS7_ILi192EEEEEELi192ENS_6half_tEfNS_4arch4Sm90ELb1ELb0ELb1ELb1ELb0ELb1ELb0ELb1ELb1ELb1ELb1ELb0EEENS1_21CollectiveEpilogueFwdINS6_IJSA_SC_SB_EEES9_SE_SG_Li256ELb1ELb1ELb1ELb0EEENS1_36VarlenDynamicPersistentTileSchedulerILi128ELi112ELi256ELi128ELb1ELb1ELb1ELb1ELb1ELb1EEEEEEEEEvNT_6ParamsE)
        /*0140*/ 	.word	0x00000000
.L_64:


//--------------------- .nv.compat                --------------------------
	.section	.nv.compat,"",@"SHT_CUDA_COMPAT_INFO"
	.align	4
        /*0000*/ 	.byte	0x02, 0x09, 0x01, 0x00, 0x02, 0x02, 0x01, 0x00, 0x02, 0x05, 0x05, 0x00, 0x03, 0x07, 0x01, 0x01
        /*0010*/ 	.byte	0x02, 0x03, 0x00, 0x00, 0x02, 0x06, 0x01, 0x00, 0x04, 0x0b, 0x08, 0x00, 0x00, 0x00, 0x00, 0x00
        /*0020*/ 	.byte	0x00, 0x00, 0x00, 0x00


//--------------------- .nv.info._ZN7cutlass13device_kernelIN5flash11enable_sm90INS1_16FlashAttnFwdSm90INS1_25CollectiveMainloopFwdSm90ILi2EN4cute5tupleIJNS5_1CILi1EEES8_S8_EEENS6_IJNS7_ILi128EEENS7_ILi112EEENS7_ILi192EEEEEELi192ENS_6half_tEfNS_4arch4Sm90ELb0ELb0ELb1ELb0ELb0ELb0ELb0ELb1ELb1ELb1ELb1ELb0EEENS1_21CollectiveEpilogueFwdINS6_IJSA_SC_SB_EEES9_SE_SG_Li256ELb0ELb1ELb1ELb0EEENS1_19SingleTileSchedulerILb0ELb1ELb1ELi128EEEEEEEEEvNT_6ParamsE --------------------------
	.section	.nv.info._ZN7cutlass13device_kernelIN5flash11enable_sm90INS1_16FlashAttnFwdSm90INS1_25CollectiveMainloopFwdSm90ILi2EN4cute5tupleIJNS5_1CILi1EEES8_S8_EEENS6_IJNS7_ILi128EEENS7_ILi112EEENS7_ILi192EEEEEELi192ENS_6half_tEfNS_4arch4Sm90ELb0ELb0ELb1ELb0ELb0ELb0ELb0ELb1ELb1ELb1ELb1ELb0EEENS1_21CollectiveEpilogueFwdINS6_IJSA_SC_SB_EEES9_SE_SG_Li256ELb0ELb1ELb1ELb0EEENS1_19SingleTileSchedulerILb0ELb1ELb1ELi128EEEEEEEEEvNT_6ParamsE,"",@"SHT_CUDA_INFO"
	.sectionflags	@""
	.align	4


	//----- nvinfo : EIATTR_CUDA_API_VERSION
	.align		4
        /*0000*/ 	.byte	0x04, 0x37
        /*0002*/ 	.short	(.L_66 - .L_65)
.L_65:
        /*0004*/ 	.word	0x00000082


	//----- nvinfo : EIATTR_KPARAM_INFO
	.align		4
.L_66:
        /*0008*/ 	.byte	0x04, 0x17
        /*000a*/ 	.short	(.L_68 - .L_67)
.L_67:
        /*000c*/ 	.word	0x00000000
        /*0010*/ 	.short	0x0000
        /*0012*/ 	.short	0x0000
        /*0014*/ 	.byte	0x00, 0xf0, 0x01, 0x28


	//----- nvinfo : EIATTR_SPARSE_MMA_MASK
	.align		4
.L_68:
        /*0018*/ 	.byte	0x03, 0x50
        /*001a*/ 	.short	0x0000


	//----- nvinfo : EIATTR_MAXREG_COUNT
	.align		4
        /*001c*/ 	.byte	0x03, 0x1b
        /*001e*/ 	.short	0x00a8


	//----- nvinfo : EIATTR_MERCURY_ISA_VERSION
	.align		4
        /*0020*/ 	.byte	0x03, 0x5f
        /*0022*/ 	.short	0x0101


	//----- nvinfo : EIATTR_VRC_CTA_INIT_COUNT
	.align		4
        /*0024*/ 	.byte	0x02, 0x4a
	.zero		1
	.zero		1


	//----- nvinfo : EIATTR_EXIT_INSTR_OFFSETS
	.align		4
        /*0028*/ 	.byte	0x04, 0x1c
        /*002a*/ 	.short	(.L_70 - .L_69)


	//   ....[0]....
.L_69:
        /*002c*/ 	.word	0x00000010


	//----- nvinfo : EIATTR_MAX_THREADS
	.align		4
.L_70:
        /*0030*/ 	.byte	0x04, 0x05
        /*0032*/ 	.short	(.L_72 - .L_71)
.L_71:
        /*0034*/ 	.word	0x00000180
        /*0038*/ 	.word	0x00000001
        /*003c*/ 	.word	0x00000001


	//----- nvinfo : EIATTR_CBANK_PARAM_SIZE
	.align		4
.L_72:
        /*0040*/ 	.byte	0x03, 0x19
        /*0042*/ 	.short	0x0a00


	//----- nvinfo : EIATTR_PARAM_CBANK
	.align		4
        /*0044*/ 	.byte	0x04, 0x0a
        /*0046*/ 	.short	(.L_74 - .L_73)
	.align		4
.L_73:
        /*0048*/ 	.word	index@(.nv.constant0._ZN7cutlass13device_kernelIN5flash11enable_sm90INS1_16FlashAttnFwdSm90INS1_25CollectiveMainloopFwdSm90ILi2EN4cute5tupleIJNS5_1CILi1EEES8_S8_EEENS6_IJNS7_ILi128EEENS7_ILi112EEENS7_ILi192EEEEEELi192ENS_6half_tEfNS_4arch4Sm90ELb0ELb0ELb1ELb0ELb0ELb0ELb0ELb1ELb1ELb1ELb1ELb0EEENS1_21CollectiveEpilogueFwdINS6_IJSA_SC_SB_EEES9_SE_SG_Li256ELb0ELb1ELb1ELb0EEENS1_19SingleTileSchedulerILb0ELb1ELb1ELi128EEEEEEEEEvNT_6ParamsE)
        /*004c*/ 	.short	0x0380
        /*004e*/ 	.short	0x0a00


	//----- nvinfo : EIATTR_SW_WAR
	.align		4
.L_74:
        /*0050*/ 	.byte	0x04, 0x36
        /*0052*/ 	.short	(.L_76 - .L_75)
.L_75:
        /*0054*/ 	.word	0x00000008
.L_76:


//--------------------- .nv.info._ZN7cutlass13device_kernelIN5flash11enable_sm90INS1_16FlashAttnFwdSm90INS1_25CollectiveMainloopFwdSm90ILi2EN4cute5tupleIJNS5_1CILi1EEES8_S8_EEENS6_IJNS7_ILi128EEENS7_ILi112EEENS7_ILi192EEEEEELi192ENS_6half_tEfNS_4arch4Sm90ELb0ELb0ELb1ELb1ELb0ELb0ELb0ELb1ELb1ELb1ELb1ELb0EEENS1_21CollectiveEpilogueFwdINS6_IJSA_SC_SB_EEES9_SE_SG_Li256ELb1ELb1ELb1ELb0EEENS1_36VarlenDynamicPersistentTileSchedulerILi128ELi112ELi256ELi128ELb1ELb1ELb1ELb0ELb1ELb1EEEEEEEEEvNT_6ParamsE --------------------------
	.section	.nv.info._ZN7cutlass13device_kernelIN5flash11enable_sm90INS1_16FlashAttnFwdSm90INS1_25CollectiveMainloopFwdSm90ILi2EN4cute5tupleIJNS5_1CILi1EEES8_S8_EEENS6_IJNS7_ILi128EEENS7_ILi112EEENS7_ILi192EEEEEELi192ENS_6half_tEfNS_4arch4Sm90ELb0ELb0ELb1ELb1ELb0ELb0ELb0ELb1ELb1ELb1ELb1ELb0EEENS1_21CollectiveEpilogueFwdINS6_IJSA_SC_SB_EEES9_SE_SG_Li256ELb1ELb1ELb1ELb0EEENS1_36VarlenDynamicPersistentTileSchedulerILi128ELi112ELi256ELi128ELb1ELb1ELb1ELb0ELb1ELb1EEEEEEEEEvNT_6ParamsE,"",@"SHT_CUDA_INFO"
	.sectionflags	@""
	.align	4


	//----- nvinfo : EIATTR_CUDA_API_VERSION
	.align		4
        /*0000*/ 	.byte	0x04, 0x37
        /*0002*/ 	.short	(.L_78 - .L_77)
.L_77:
        /*0004*/ 	.word	0x00000082


	//----- nvinfo : EIATTR_KPARAM_INFO
	.align		4
.L_78:
        /*0008*/ 	.byte	0x04, 0x17
        /*000a*/ 	.short	(.L_80 - .L_79)
.L_79:
        /*000c*/ 	.word	0x00000000
        /*0010*/ 	.short	0x0000
        /*0012*/ 	.short	0x0000
        /*0014*/ 	.byte	0x00, 0xf0, 0x01, 0x2a


	//----- nvinfo : EIATTR_SPARSE_MMA_MASK
	.align		4
.L_80:
        /*0018*/ 	.byte	0x03, 0x50
        /*001a*/ 	.short	0x0000


	//----- nvinfo : EIATTR_MAXREG_COUNT
	.align		4
        /*001c*/ 	.byte	0x03, 0x1b
        /*001e*/ 	.short	0x00a8


	//----- nvinfo : EIATTR_MERCURY_ISA_VERSION
	.align		4
        /*0020*/ 	.byte	0x03, 0x5f
        /*0022*/ 	.short	0x0101


	//----- nvinfo : EIATTR_VRC_CTA_INIT_COUNT
	.align		4
        /*0024*/ 	.byte	0x02, 0x4a
	.zero		1
	.zero		1


	//----- nvinfo : EIATTR_EXIT_INSTR_OFFSETS
	.align		4
        /*0028*/ 	.byte	0x04, 0x1c
        /*002a*/ 	.short	(.L_82 - .L_81)


	//   ....[0]....
.L_81:
        /*002c*/ 	.word	0x00000010


	//----- nvinfo : EIATTR_MAX_THREADS
	.align		4
.L_82:
        /*0030*/ 	.byte	0x04, 0x05
        /*0032*/ 	.short	(.L_84 - .L_83)
.L_83:
        /*0034*/ 	.word	0x00000180
        /*0038*/ 	.word	0x00000001
        /*003c*/ 	.word	0x00000001


	//----- nvinfo : EIATTR_CBANK_PARAM_SIZE
	.align		4
.L_84:
        /*0040*/ 	.byte	0x03, 0x19
        /*0042*/ 	.short	0x0a80


	//----- nvinfo : EIATTR_PARAM_CBANK
	.align		4
        /*0044*/ 	.byte	0x04, 0x0a
        /*0046*/ 	.short	(.L_86 - .L_85)
	.align		4
.L_85:
        /*0048*/ 	.word	index@(.nv.constant0._ZN7cutlass13device_kernelIN5flash11enable_sm90INS1_16FlashAttnFwdSm90INS1_25CollectiveMainloopFwdSm90ILi2EN4cute5tupleIJNS5_1CILi1EEES8_S8_EEENS6_IJNS7_ILi128EEENS7_ILi112EEENS7_ILi192EEEEEELi192ENS_6half_tEfNS_4arch4Sm90ELb0ELb0ELb1ELb1ELb0ELb0ELb0ELb1ELb1ELb1ELb1ELb0EEENS1_21CollectiveEpilogueFwdINS6_IJSA_SC_SB_EEES9_SE_SG_Li256ELb1ELb1ELb1ELb0EEENS1_36VarlenDynamicPersistentTileSchedulerILi128ELi112ELi256ELi128ELb1ELb1ELb1ELb0ELb1ELb1EEEEEEEEEvNT_6ParamsE)
        /*004c*/ 	.short	0x0380
        /*004e*/ 	.short	0x0a80


	//----- nvinfo : EIATTR_SW_WAR
	.align		4
.L_86:
        /*0050*/ 	.byte	0x04, 0x36
        /*0052*/ 	.short	(.L_88 - .L_87)
.L_87:
        /*0054*/ 	.word	0x00000008
.L_88:


//--------------------- .nv.info._ZN7cutlass13device_kernelIN5flash11enable_sm90INS1_16FlashAttnFwdSm90INS1_25CollectiveMainloopFwdSm90ILi2EN4cute5tupleIJNS5_1CILi1EEES8_S8_EEENS6_IJNS7_ILi128EEENS7_ILi112EEENS7_ILi192EEEEEELi192ENS_6half_tEfNS_4arch4Sm90ELb0ELb0ELb1ELb1ELb0ELb1ELb0ELb1ELb1ELb1ELb1ELb0EEENS1_21CollectiveEpilogueFwdINS6_IJSA_SC_SB_EEES9_SE_SG_Li256ELb1ELb1ELb1ELb0EEENS1_36VarlenDynamicPersistentTileSchedulerILi128ELi112ELi256ELi128ELb1ELb1ELb1ELb0ELb1ELb1EEEEEEEEEvNT_6ParamsE --------------------------
	.section	.nv.info._ZN7cutlass13device_kernelIN5flash11enable_sm90INS1_16FlashAttnFwdSm90INS1_25CollectiveMainloopFwdSm90ILi2EN4cute5tupleIJNS5_1CILi1EEES8_S8_EEENS6_IJNS7_ILi128EEENS7_ILi112EEENS7_ILi192EEEEEELi192ENS_6half_tEfNS_4arch4Sm90ELb0ELb0ELb1ELb1ELb0ELb1ELb0ELb1ELb1ELb1ELb1ELb0EEENS1_21CollectiveEpilogueFwdINS6_IJSA_SC_SB_EEES9_SE_SG_Li256ELb1ELb1ELb1ELb0EEENS1_36VarlenDynamicPersistentTileSchedulerILi128ELi112ELi256ELi128ELb1ELb1ELb1ELb0ELb1ELb1EEEEEEEEEvNT_6ParamsE,"",@"SHT_CUDA_INFO"
	.sectionflags	@""
	.align	4


	//----- nvinfo : EIATTR_CUDA_API_VERSION
	.align		4
        /*0000*/ 	.byte	0x04, 0x37
        /*0002*/ 	.short	(.L_90 - .L_89)
.L_89:
        /*0004*/ 	.word	0x00000082


	//----- nvinfo : EIATTR_KPARAM_INFO
	.align		4
.L_90:
        /*0008*/ 	.byte	0x04, 0x17
        /*000a*/ 	.short	(.L_92 - .L_91)
.L_91:
        /*000c*/ 	.word	0x00000000
        /*0010*/ 	.short	0x0000
        /*0012*/ 	.short	0x0000
        /*0014*/ 	.byte	0x00, 0xf0, 0x01, 0x2a


	//----- nvinfo : EIATTR_SPARSE_MMA_MASK
	.align		4
.L_92:
        /*0018*/ 	.byte	0x03, 0x50
        /*001a*/ 	.short	0x0000


	//----- nvinfo : EIATTR_MAXREG_COUNT
	.align		4
        /*001c*/ 	.byte	0x03, 0x1b
        /*001e*/ 	.short	0x00a8


	//----- nvinfo : EIATTR_MERCURY_ISA_VERSION
	.align		4
        /*0020*/ 	.byte	0x03, 0x5f
        /*0022*/ 	.short	0x0101


	//----- nvinfo : EIATTR_VRC_CTA_INIT_COUNT
	.align		4
        /*0024*/ 	.byte	0x02, 0x4a
	.zero		1
	.zero		1


	//----- nvinfo : EIATTR_EXIT_INSTR_OFFSETS
	.align		4
        /*0028*/ 	.byte	0x04, 0x1c
        /*002a*/ 	.short	(.L_94 - .L_93)


	//   ....[0]....
.L_93:
        /*002c*/ 	.word	0x00000010


	//----- nvinfo : EIATTR_MAX_THREADS
	.align		4
.L_94:
        /*0030*/ 	.byte	0x04, 0x05
        /*0032*/ 	.short	(.L_96 - .L_95)
.L_95:
        /*0034*/ 	.word	0x00000180
        /*0038*/ 	.word	0x00000001
        /*003c*/ 	.word	0x00000001


	//----- nvinfo : EIATTR_CBANK_PARAM_SIZE
	.align		4
.L_96:
        /*0040*/ 	.byte	0x03, 0x19
        /*0042*/ 	.short	0x0a80


	//----- nvinfo : EIATTR_PARAM_CBANK
	.align		4
        /*0044*/ 	.byte	0x04, 0x0a
        /*0046*/ 	.short	(.L_98 - .L_97)
	.align		4
.L_97:
        /*0048*/ 	.word	index@(.nv.constant0._ZN7cutlass13device_kernelIN5flash11enable_sm90INS1_16FlashAttnFwdSm90INS1_25CollectiveMainloopFwdSm90ILi2EN4cute5tupleIJNS5_1CILi1EEES8_S8_EEENS6_IJNS7_ILi128EEENS7_ILi112EEENS7_ILi192EEEEEELi192ENS_6half_tEfNS_4arch4Sm90ELb0ELb0ELb1ELb1ELb0ELb1ELb0ELb1ELb1ELb1ELb1ELb0EEENS1_21CollectiveEpilogueFwdINS6_IJSA_SC_SB_EEES9_SE_SG_Li256ELb1ELb1ELb1ELb0EEENS1_36VarlenDynamicPersistentTileSchedulerILi128ELi112ELi256ELi128ELb1ELb1ELb1ELb0ELb1ELb1EEEEEEEEEvNT_6ParamsE)
        /*004c*/ 	.short	0x0380
        /*004e*/ 	.short	0x0a80


	//----- nvinfo : EIATTR_SW_WAR
	.align		4
.L_98:
        /*0050*/ 	.byte	0x04, 0x36
        /*0052*/ 	.short	(.L_100 - .L_99)
.L_99:
        /*0054*/ 	.word	0x00000008
.L_100:


//--------------------- .nv.info._ZN7cutlass13device_kernelIN5flash11enable_sm90INS1_16FlashAttnFwdSm90INS1_25CollectiveMainloopFwdSm90ILi2EN4cute5tupleIJNS5_1CILi1EEES8_S8_EEENS6_IJNS7_ILi128EEENS7_ILi96EEENS7_ILi192EEEEEELi192ENS_6half_tEfNS_4arch4Sm90ELb0ELb1ELb1ELb0ELb0ELb0ELb0ELb1ELb1ELb1ELb1ELb0EEENS1_21CollectiveEpilogueFwdINS6_IJSA_SC_SB_EEES9_SE_SG_Li256ELb0ELb1ELb1ELb0EEENS1_19SingleTileSchedulerILb0ELb1ELb1ELi128EEEEEEEEEvNT_6ParamsE --------------------------
	.section	.nv.info._ZN7cutlass13device_kernelIN5flash11enable_sm90INS1_16FlashAttnFwdSm90INS1_25CollectiveMainloopFwdSm90ILi2EN4cute5tupleIJNS5_1CILi1EEES8_S8_EEENS6_IJNS7_ILi128EEENS7_ILi96EEENS7_ILi192EEEEEELi192ENS_6half_tEfNS_4arch4Sm90ELb0ELb1ELb1ELb0ELb0ELb0ELb0ELb1ELb1ELb1ELb1ELb0EEENS1_21CollectiveEpilogueFwdINS6_IJSA_SC_SB_EEES9_SE_SG_Li256ELb0ELb1ELb1ELb0EEENS1_19SingleTileSchedulerILb0ELb1ELb1ELi128EEEEEEEEEvNT_6ParamsE,"",@"SHT_CUDA_INFO"
	.sectionflags	@""
	.align	4


	//----- nvinfo : EIATTR_CUDA_API_VERSION
	.align		4
        /*0000*/ 	.byte	0x04, 0x37
        /*0002*/ 	.short	(.L_102 - .L_101)
.L_101:
        /*0004*/ 	.word	0x00000082


	//----- nvinfo : EIATTR_KPARAM_INFO
	.align		4
.L_102:
        /*0008*/ 	.byte	0x04, 0x17
        /*000a*/ 	.short	(.L_104 - .L_103)
.L_103:
        /*000c*/ 	.word	0x00000000
        /*0010*/ 	.short	0x0000
        /*0012*/ 	.short	0x0000
        /*0014*/ 	.byte	0x00, 0xf0, 0x01, 0x28


	//----- nvinfo : EIATTR_SPARSE_MMA_MASK
	.align		4
.L_104:
        /*0018*/ 	.byte	0x03, 0x50
        /*001a*/ 	.short	0x0000


	//----- nvinfo : EIATTR_MAXREG_COUNT
	.align		4
        /*001c*/ 	.byte	0x03, 0x1b
        /*001e*/ 	.short	0x00a8


	//----- nvinfo : EIATTR_MERCURY_ISA_VERSION
	.align		4
        /*0020*/ 	.byte	0x03, 0x5f
        /*0022*/ 	.short	0x0101


	//----- nvinfo : EIATTR_VRC_CTA_INIT_COUNT
	.align		4
        /*0024*/ 	.byte	0x02, 0x4a
	.zero		1
	.zero		1


	//----- nvinfo : EIATTR_EXIT_INSTR_OFFSETS
	.align		4
        /*0028*/ 	.byte	0x04, 0x1c
        /*002a*/ 	.short	(.L_106 - .L_105)


	//   ....[0]....
.L_105:
        /*002c*/ 	.word	0x00000010


	//----- nvinfo : EIATTR_MAX_THREADS
	.align		4
.L_106:
        /*0030*/ 	.byte	0x04, 0x05
        /*0032*/ 	.short	(.L_108 - .L_107)
.L_107:
        /*0034*/ 	.word	0x00000180
        /*0038*/ 	.word	0x00000001
        /*003c*/ 	.word	0x00000001


	//----- nvinfo : EIATTR_CBANK_PARAM_SIZE
	.align		4
.L_108:
        /*0040*/ 	.byte	0x03, 0x19
        /*0042*/ 	.short	0x0a00


	//----- nvinfo : EIATTR_PARAM_CBANK
	.align		4
        /*0044*/ 	.byte	0x04, 0x0a
        /*0046*/ 	.short	(.L_110 - .L_109)
	.align		4
.L_109:
        /*0048*/ 	.word	index@(.nv.constant0._ZN7cutlass13device_kernelIN5flash11enable_sm90INS1_16FlashAttnFwdSm90INS1_25CollectiveMainloopFwdSm90ILi2EN4cute5tupleIJNS5_1CILi1EEES8_S8_EEENS6_IJNS7_ILi128EEENS7_ILi96EEENS7_ILi192EEEEEELi192ENS_6half_tEfNS_4arch4Sm90ELb0ELb1ELb1ELb0ELb0ELb0ELb0ELb1ELb1ELb1ELb1ELb0EEENS1_21CollectiveEpilogueFwdINS6_IJSA_SC_SB_EEES9_SE_SG_Li256ELb0ELb1ELb1ELb0EEENS1_19SingleTileSchedulerILb0ELb1ELb1ELi128EEEEEEEEEvNT_6ParamsE)
        /*004c*/ 	.short	0x0380
        /*004e*/ 	.short	0x0a00


	//----- nvinfo : EIATTR_SW_WAR
	.align		4
.L_110:
        /*0050*/ 	.byte	0x04, 0x36
        /*0052*/ 	.short	(.L_112 - .L_111)
.L_111:
        /*0054*/ 	.word	0x00000008
.L_112:


//--------------------- .nv.info._ZN7cutlass13device_kernelIN5flash11enable_sm90INS1_16FlashAttnFwdSm90INS1_25CollectiveMainloopFwdSm90ILi2EN4cute5tupleIJNS5_1CILi1EEES8_S8_EEENS6_IJNS7_ILi128EEENS7_ILi96EEENS7_ILi192EEEEEELi192ENS_6half_tEfNS_4arch4Sm90ELb0ELb1ELb1ELb1ELb0ELb0ELb0ELb1ELb1ELb1ELb1ELb0EEENS1_21CollectiveEpilogueFwdINS6_IJSA_SC_SB_EEES9_SE_SG_Li256ELb1ELb1ELb1ELb0EEENS1_36VarlenDynamicPersistentTileSchedulerILi128ELi96ELi256ELi128ELb1ELb1ELb1ELb1ELb0ELb1EEEEEEEEEvNT_6ParamsE --------------------------
	.section	.nv.info._ZN7cutlass13device_kernelIN5flash11enable_sm90INS1_16FlashAttnFwdSm90INS1_25CollectiveMainloopFwdSm90ILi2EN4cute5tupleIJNS5_1CILi1EEES8_S8_EEENS6_IJNS7_ILi128EEENS7_ILi96EEENS7_ILi192EEEEEELi192ENS_6half_tEfNS_4arch4Sm90ELb0ELb1ELb1ELb1ELb0ELb0ELb0ELb1ELb1ELb1ELb1ELb0EEENS1_21CollectiveEpilogueFwdINS6_IJSA_SC_SB_EEES9_SE_SG_Li256ELb1ELb1ELb1ELb0EEENS1_36VarlenDynamicPersistentTileSchedulerILi128ELi96ELi256ELi128ELb1ELb1ELb1ELb1ELb0ELb1EEEEEEEEEvNT_6ParamsE,"",@"SHT_CUDA_INFO"
	.sectionflags	@""
	.align	4


	//----- nvinfo : EIATTR_CUDA_API_VERSION
	.align		4
        /*0000*/ 	.byte	0x04, 0x37
        /*0002*/ 	.short	(.L_114 - .L_113)
.L_113:
        /*0004*/ 	.word	0x00000082


	//----- nvinfo : EIATTR_KPARAM_INFO
	.align		4
.L_114:
        /*0008*/ 	.byte	0x04, 0x17
        /*000a*/ 	.short	(.L_116 - .L_115)
.L_115:
        /*000c*/ 	.word	0x00000000
        /*0010*/ 	.short	0x0000
        /*0012*/ 	.short	0x0000
        /*0014*/ 	.byte	0x00, 0xf0, 0x01, 0x2a


	//----- nvinfo : EIATTR_SPARSE_MMA_MASK
	.align		4
.L_116:
        /*0018*/ 	.byte	0x03, 0x50
        /*001a*/ 	.short	0x0000


	//----- nvinfo : EIATTR_MAXREG_COUNT
	.align		4
        /*001c*/ 	.byte	0x03, 0x1b
        /*001e*/ 	.short	0x00a8


	//----- nvinfo : EIATTR_MERCURY_ISA_VERSION
	.align		4
        /*0020*/ 	.byte	0x03, 0x5f
        /*0022*/ 	.short	0x0101


	//----- nvinfo : EIATTR_VRC_CTA_INIT_COUNT
	.align		4
        /*0024*/ 	.byte	0x02, 0x4a
	.zero		1
	.zero		1


	//----- nvinfo : EIATTR_EXIT_INSTR_OFFSETS
	.align		4
        /*0028*/ 	.byte	0x04, 0x1c
        /*002a*/ 	.short	(.L_118 - .L_117)


	//   ....[0]....
.L_117:
        /*002c*/ 	.word	0x00000010


	//----- nvinfo : EIATTR_MAX_THREADS
	.align		4
.L_118:
        /*0030*/ 	.byte	0x04, 0x05
        /*0032*/ 	.short	(.L_120 - .L_119)
.L_119:
        /*0034*/ 	.word	0x00000180
        /*0038*/ 	.word	0x00000001
        /*003c*/ 	.word	0x00000001


	//----- nvinfo : EIATTR_CBANK_PARAM_SIZE
	.align		4
.L_120:
        /*0040*/ 	.byte	0x03, 0x19
        /*0042*/ 	.short	0x0a80


	//----- nvinfo : EIATTR_PARAM_CBANK
	.align		4
        /*0044*/ 	.byte	0x04, 0x0a
        /*0046*/ 	.short	(.L_122 - .L_121)
	.align		4
.L_121:
        /*0048*/ 	.word	index@(.nv.constant0._ZN7cutlass13device_kernelIN5flash11enable_sm90INS1_16FlashAttnFwdSm90INS1_25CollectiveMainloopFwdSm90ILi2EN4cute5tupleIJNS5_1CILi1EEES8_S8_EEENS6_IJNS7_ILi128EEENS7_ILi96EEENS7_ILi192EEEEEELi192ENS_6half_tEfNS_4arch4Sm90ELb0ELb1ELb1ELb1ELb0ELb0ELb0ELb1ELb1ELb1ELb1ELb0EEENS1_21CollectiveEpilogueFwdINS6_IJSA_SC_SB_EEES9_SE_SG_Li256ELb1ELb1ELb1ELb0EEENS1_36VarlenDynamicPersistentTileSchedulerILi128ELi96ELi256ELi128ELb1ELb1ELb1ELb1ELb0ELb1EEEEEEEEEvNT_6ParamsE)
        /*004c*/ 	.short	0x0380
        /*004e*/ 	.short	0x0a80


	//----- nvinfo : EIATTR_SW_WAR
	.align		4
.L_122:
        /*0050*/ 	.byte	0x04, 0x36
        /*0052*/ 	.short	(.L_124 - .L_123)
.L_123:
        /*0054*/ 	.word	0x00000008
.L_124:


//--------------------- .nv.info._ZN7cutlass13device_kernelIN5flash11enable_sm90INS1_16FlashAttnFwdSm90INS1_25CollectiveMainloopFwdSm90ILi2EN4cute5tupleIJNS5_1CILi1EEES8_S8_EEENS6_IJNS7_ILi128EEENS7_ILi96EEENS7_ILi192EEEEEELi192ENS_6half_tEfNS_4arch4Sm90ELb0ELb1ELb1ELb1ELb0ELb1ELb0ELb1ELb1ELb1ELb1ELb0EEENS1_21CollectiveEpilogueFwdINS6_IJSA_SC_SB_EEES9_SE_SG_Li256ELb1ELb1ELb1ELb0EEENS1_36VarlenDynamicPersistentTileSchedulerILi128ELi96ELi256ELi128ELb1ELb1ELb1ELb1ELb0ELb1EEEEEEEEEvNT_6ParamsE --------------------------
	.section	.nv.info._ZN7cutlass13device_kernelIN5flash11enable_sm90INS1_16FlashAttnFwdSm90INS1_25CollectiveMainloopFwdSm90ILi2EN4cute5tupleIJNS5_1CILi1EEES8_S8_EEENS6_IJNS7_ILi128EEENS7_ILi96EEENS7_ILi192EEEEEELi192ENS_6half_tEfNS_4arch4Sm90ELb0ELb1ELb1ELb1ELb0ELb1ELb0ELb1ELb1ELb1ELb1ELb0EEENS1_21CollectiveEpilogueFwdINS6_IJSA_SC_SB_EEES9_SE_SG_Li256ELb1ELb1ELb1ELb0EEENS1_36VarlenDynamicPersistentTileSchedulerILi128ELi96ELi256ELi128ELb1ELb1ELb1ELb1ELb0ELb1EEEEEEEEEvNT_6ParamsE,"",@"SHT_CUDA_INFO"
	.sectionflags	@""
	.align	4


	//----- nvinfo : EIATTR_CUDA_API_VERSION
	.align		4
        /*0000*/ 	.byte	0x04, 0x37
        /*0002*/ 	.short	(.L_126 - .L_125)
.L_125:
        /*0004*/ 	.word	0x00000082


	//----- nvinfo : EIATTR_KPARAM_INFO
	.align		4
.L_126:
        /*0008*/ 	.byte	0x04, 0x17
        /*000a*/ 	.short	(.L_128 - .L_127)
.L_127:
        /*000c*/ 	.word	0x00000000
        /*0010*/ 	.short	0x0000
        /*0012*/ 	.short	0x0000
        /*0014*/ 	.byte	0x00, 0xf0, 0x01, 0x2a


	//----- nvinfo : EIATTR_SPARSE_MMA_MASK
	.align		4
.L_128:
        /*0018*/ 	.byte	0x03, 0x50
        /*001a*/ 	.short	0x0000


	//----- nvinfo : EIATTR_MAXREG_COUNT
	.align		4
        /*001c*/ 	.byte	0x03, 0x1b
        /*001e*/ 	.short	0x00a8


	//----- nvinfo : EIATTR_MERCURY_ISA_VERSION
	.align		4
        /*0020*/ 	.byte	0x03, 0x5f
        /*0022*/ 	.short	0x0101


	//----- nvinfo : EIATTR_VRC_CTA_INIT_COUNT
	.align		4
        /*0024*/ 	.byte	0x02, 0x4a
	.zero		1
	.zero		1


	//----- nvinfo : EIATTR_EXIT_INSTR_OFFSETS
	.align		4
        /*0028*/ 	.byte	0x04, 0x1c
        /*002a*/ 	.short	(.L_130 - .L_129)


	//   ....[0]....
.L_129:
        /*002c*/ 	.word	0x00000010


	//----- nvinfo : EIATTR_MAX_THREADS
	.align		4
.L_130:
        /*0030*/ 	.byte	0x04, 0x05
        /*0032*/ 	.short	(.L_132 - .L_131)
.L_131:
        /*0034*/ 	.word	0x00000180
        /*0038*/ 	.word	0x00000001
        /*003c*/ 	.word	0x00000001


	//----- nvinfo : EIATTR_CBANK_PARAM_SIZE
	.align		4
.L_132:
        /*0040*/ 	.byte	0x03, 0x19
        /*0042*/ 	.short	0x0a80


	//----- nvinfo : EIATTR_PARAM_CBANK
	.align		4
        /*0044*/ 	.byte	0x04, 0x0a
        /*0046*/ 	.short	(.L_134 - .L_133)
	.align		4
.L_133:
        /*0048*/ 	.word	index@(.nv.constant0._ZN7cutlass13device_kernelIN5flash11enable_sm90INS1_16FlashAttnFwdSm90INS1_25CollectiveMainloopFwdSm90ILi2EN4cute5tupleIJNS5_1CILi1EEES8_S8_EEENS6_IJNS7_ILi128EEENS7_ILi96EEENS7_ILi192EEEEEELi192ENS_6half_tEfNS_4arch4Sm90ELb0ELb1ELb1ELb1ELb0ELb1ELb0ELb1ELb1ELb1ELb1ELb0EEENS1_21CollectiveEpilogueFwdINS6_IJSA_SC_SB_EEES9_SE_SG_Li256ELb1ELb1ELb1ELb0EEENS1_36VarlenDynamicPersistentTileSchedulerILi128ELi96ELi256ELi128ELb1ELb1ELb1ELb1ELb0ELb1EEEEEEEEEvNT_6ParamsE)
        /*004c*/ 	.short	0x0380
        /*004e*/ 	.short	0x0a80


	//----- nvinfo : EIATTR_SW_WAR
	.align		4
.L_134:
        /*0050*/ 	.byte	0x04, 0x36
        /*0052*/ 	.short	(.L_136 - .L_135)
.L_135:
        /*0054*/ 	.word	0x00000008
.L_136:


//--------------------- .nv.info._ZN7cutlass13device_kernelIN5flash11enable_sm90INS1_16FlashAttnFwdSm90INS1_25CollectiveMainloopFwdSm90ILi2EN4cute5tupleIJNS5_1CILi1EEES8_S8_EEENS6_IJNS7_ILi128EEENS7_ILi112EEENS7_ILi192EEEEEELi192ENS_6half_tEfNS_4arch4Sm90ELb1ELb0ELb1ELb0ELb0ELb0ELb0ELb1ELb1ELb1ELb1ELb0EEENS1_21CollectiveEpilogueFwdINS6_IJSA_SC_SB_EEES9_SE_SG_Li256ELb0ELb1ELb1ELb0EEENS1_19SingleTileSchedulerILb0ELb1ELb1ELi128EEEEEEEEEvNT_6ParamsE --------------------------
	.section	.nv.info._ZN7cutlass13device_kernelIN5flash11enable_sm90INS1_16FlashAttnFwdSm90INS1_25CollectiveMainloopFwdSm90ILi2EN4cute5tupleIJNS5_1CILi1EEES8_S8_EEENS6_IJNS7_ILi128EEENS7_ILi112EEENS7_ILi192EEEEEELi192ENS_6half_tEfNS_4arch4Sm90ELb1ELb0ELb1ELb0ELb0ELb0ELb0ELb1ELb1ELb1ELb1ELb0EEENS1_21CollectiveEpilogueFwdINS6_IJSA_SC_SB_EEES9_SE_SG_Li256ELb0ELb1ELb1ELb0EEENS1_19SingleTileSchedulerILb0ELb1ELb1ELi128EEEEEEEEEvNT_6ParamsE,"",@"SHT_CUDA_INFO"
	.sectionflags	@""
	.align	4


	//----- nvinfo : EIATTR_CUDA_API_VERSION
	.align		4
        /*0000*/ 	.byte	0x04, 0x37
        /*0002*/ 	.short	(.L_138 - .L_137)
.L_137:
        /*0004*/ 	.word	0x00000082


	//----- nvinfo : EIATTR_KPARAM_INFO
	.align		4
.L_138:
        /*0008*/ 	.byte	0x04, 0x17
        /*000a*/ 	.short	(.L_140 - .L_139)
.L_139:
        /*000c*/ 	.word	0x00000000
        /*0010*/ 	.short	0x0000
        /*0012*/ 	.short	0x0000
        /*0014*/ 	.byte	0x00, 0xf0, 0x01, 0x28


	//----- nvinfo : EIATTR_SPARSE_MMA_MASK
	.align		4
.L_140:
        /*0018*/ 	.byte	0x03, 0x50
        /*001a*/ 	.short	0x0000


	//----- nvinfo : EIATTR_MAXREG_COUNT
	.align		4
        /*001c*/ 	.byte	0x03, 0x1b
        /*001e*/ 	.short	0x00a8


	//----- nvinfo : EIATTR_MERCURY_ISA_VERSION
	.align		4
        /*0020*/ 	.byte	0x03, 0x5f
        /*0022*/ 	.short	0x0101


	//----- nvinfo : EIATTR_VRC_CTA_INIT_COUNT
	.align		4
        /*0024*/ 	.byte	0x02, 0x4a
	.zero		1
	.zero		1


	//----- nvinfo : EIATTR_EXIT_INSTR_OFFSETS
	.align		4
        /*0028*/ 	.byte	0x04, 0x1c
        /*002a*/ 	.short	(.L_142 - .L_141)


	//   ....[0]....
.L_141:
        /*002c*/ 	.word	0x00000010


	//----- nvinfo : EIATTR_MAX_THREADS
	.align		4
.L_142:
        /*0030*/ 	.byte	0x04, 0x05
        /*0032*/ 	.short	(.L_144 - .L_143)
.L_143:
        /*0034*/ 	.word	0x00000180
        /*0038*/ 	.word	0x00000001
        /*003c*/ 	.word	0x00000001


	//----- nvinfo : EIATTR_CBANK_PARAM_SIZE
	.align		4
.L_144:
        /*0040*/ 	.byte	0x03, 0x19
        /*0042*/ 	.short	0x0a00


	//----- nvinfo : EIATTR_PARAM_CBANK
	.align		4
        /*0044*/ 	.byte	0x04, 0x0a
        /*0046*/ 	.short	(.L_146 - .L_145)
	.align		4
.L_145:
        /*0048*/ 	.word	index@(.nv.constant0._ZN7cutlass13device_kernelIN5flash11enable_sm90INS1_16FlashAttnFwdSm90INS1_25CollectiveMainloopFwdSm90ILi2EN4cute5tupleIJNS5_1CILi1EEES8_S8_EEENS6_IJNS7_ILi128EEENS7_ILi112EEENS7_ILi192EEEEEELi192ENS_6half_tEfNS_4arch4Sm90ELb1ELb0ELb1ELb0ELb0ELb0ELb0ELb1ELb1ELb1ELb1ELb0EEENS1_21CollectiveEpilogueFwdINS6_IJSA_SC_SB_EEES9_SE_SG_Li256ELb0ELb1ELb1ELb0EEENS1_19SingleTileSchedulerILb0ELb1ELb1ELi128EEEEEEEEEvNT_6ParamsE)
        /*004c*/ 	.short	0x0380
        /*004e*/ 	.short	0x0a00


	//----- nvinfo : EIATTR_SW_WAR
	.align		4
.L_146:
        /*0050*/ 	.byte	0x04, 0x36
        /*0052*/ 	.short	(.L_148 - .L_147)
.L_147:
        /*0054*/ 	.word	0x00000008
.L_148:


//--------------------- .nv.info._ZN7cutlass13device_kernelIN5flash11enable_sm90INS1_16FlashAttnFwdSm90INS1_25CollectiveMainloopFwdSm90ILi2EN4cute5tupleIJNS5_1CILi1EEES8_S8_EEENS6_IJNS7_ILi128EEENS7_ILi112EEENS7_ILi192EEEEEELi192ENS_6half_tEfNS_4arch4Sm90ELb1ELb0ELb1ELb1ELb0ELb0ELb0ELb1ELb1ELb1ELb1ELb0EEENS1_21CollectiveEpilogueFwdINS6_IJSA_SC_SB_EEES9_SE_SG_Li256ELb1ELb1ELb1ELb0EEENS1_36VarlenDynamicPersistentTileSchedulerILi128ELi112ELi256ELi128ELb1ELb1ELb1ELb1ELb1ELb1EEEEEEEEEvNT_6ParamsE --------------------------
	.section	.nv.info._ZN7cutlass13device_kernelIN5flash11enable_sm90INS1_16FlashAttnFwdSm90INS1_25CollectiveMainloopFwdSm90ILi2EN4cute5tupleIJNS5_1CILi1EEES8_S8_EEENS6_IJNS7_ILi128EEENS7_ILi112EEENS7_ILi192EEEEEELi192ENS_6half_tEfNS_4arch4Sm90ELb1ELb0ELb1ELb1ELb0ELb0ELb0ELb1ELb1ELb1ELb1ELb0EEENS1_21CollectiveEpilogueFwdINS6_IJSA_SC_SB_EEES9_SE_SG_Li256ELb1ELb1ELb1ELb0EEENS1_36VarlenDynamicPersistentTileSchedulerILi128ELi112ELi256ELi128ELb1ELb1ELb1ELb1ELb1ELb1EEEEEEEEEvNT_6ParamsE,"",@"SHT_CUDA_INFO"
	.sectionflags	@""
	.align	4


	//----- nvinfo : EIATTR_CUDA_API_VERSION
	.align		4
        /*0000*/ 	.byte	0x04, 0x37
        /*0002*/ 	.short	(.L_150 - .L_149)
.L_149:
        /*0004*/ 	.word	0x00000082


	//----- nvinfo : EIATTR_KPARAM_INFO
	.align		4
.L_150:
        /*0008*/ 	.byte	0x04, 0x17
        /*000a*/ 	.short	(.L_152 - .L_151)
.L_151:
        /*000c*/ 	.word	0x00000000
        /*0010*/ 	.short	0x0000
        /*0012*/ 	.short	0x0000
        /*0014*/ 	.byte	0x00, 0xf0, 0x01, 0x2a


	//----- nvinfo : EIATTR_SPARSE_MMA_MASK
	.align		4
.L_152:
        /*0018*/ 	.byte	0x03, 0x50
        /*001a*/ 	.short	0x0000


	//----- nvinfo : EIATTR_MAXREG_COUNT
	.align		4
        /*001c*/ 	.byte	0x03, 0x1b
        /*001e*/ 	.short	0x00a8


	//----- nvinfo : EIATTR_MERCURY_ISA_VERSION
	.align		4
        /*0020*/ 	.byte	0x03, 0x5f
        /*0022*/ 	.short	0x0101


	//----- nvinfo : EIATTR_VRC_CTA_INIT_COUNT
	.align		4
        /*0024*/ 	.byte	0x02, 0x4a
	.zero		1
	.zero		1


	//----- nvinfo : EIATTR_EXIT_INSTR_OFFSETS
	.align		4
        /*0028*/ 	.byte	0x04, 0x1c
        /*002a*/ 	.short	(.L_154 - .L_153)


	//   ....[0]....
.L_153:
        /*002c*/ 	.word	0x00000010


	//----- nvinfo : EIATTR_MAX_THREADS
	.align		4
.L_154:
        /*0030*/ 	.byte	0x04, 0x05
        /*0032*/ 	.short	(.L_156 - .L_155)
.L_155:
        /*0034*/ 	.word	0x00000180
        /*0038*/ 	.word	0x00000001
        /*003c*/ 	.word	0x00000001


	//----- nvinfo : EIATTR_CBANK_PARAM_SIZE
	.align		4
.L_156:
        /*0040*/ 	.byte	0x03, 0x19
        /*0042*/ 	.short	0x0a80


	//----- nvinfo : EIATTR_PARAM_CBANK
	.align		4
        /*0044*/ 	.byte	0x04, 0x0a
        /*0046*/ 	.short	(.L_158 - .L_157)
	.align		4
.L_157:
        /*0048*/ 	.word	index@(.nv.constant0._ZN7cutlass13device_kernelIN5flash11enable_sm90INS1_16FlashAttnFwdSm90INS1_25CollectiveMainloopFwdSm90ILi2EN4cute5tupleIJNS5_1CILi1EEES8_S8_EEENS6_IJNS7_ILi128EEENS7_ILi112EEENS7_ILi192EEEEEELi192ENS_6half_tEfNS_4arch4Sm90ELb1ELb0ELb1ELb1ELb0ELb0ELb0ELb1ELb1ELb1ELb1ELb0EEENS1_21CollectiveEpilogueFwdINS6_IJSA_SC_SB_EEES9_SE_SG_Li256ELb1ELb1ELb1ELb0EEENS1_36VarlenDynamicPersistentTileSchedulerILi128ELi112ELi256ELi128ELb1ELb1ELb1ELb1ELb1ELb1EEEEEEEEEvNT_6ParamsE)
        /*004c*/ 	.short	0x0380
        /*004e*/ 	.short	0x0a80


	//----- nvinfo : EIATTR_SW_WAR
	.align		4
.L_158:
        /*0050*/ 	.byte	0x04, 0x36
        /*0052*/ 	.short	(.L_160 - .L_159)
.L_159:
        /*0054*/ 	.word	0x00000008
.L_160:


//--------------------- .nv.info._ZN7cutlass13device_kernelIN5flash11enable_sm90INS1_16FlashAttnFwdSm90INS1_25CollectiveMainloopFwdSm90ILi2EN4cute5tupleIJNS5_1CILi1EEES8_S8_EEENS6_IJNS7_ILi128EEENS7_ILi112EEENS7_ILi192EEEEEELi192ENS_6half_tEfNS_4arch4Sm90ELb1ELb0ELb1ELb1ELb0ELb1ELb0ELb1ELb1ELb1ELb1ELb0EEENS1_21CollectiveEpilogueFwdINS6_IJSA_SC_SB_EEES9_SE_SG_Li256ELb1ELb1ELb1ELb0EEENS1_36VarlenDynamicPersistentTileSchedulerILi128ELi112ELi256ELi128ELb1ELb1ELb1ELb1ELb1ELb1EEEEEEEEEvNT_6ParamsE --------------------------
	.section	.nv.info._ZN7cutlass13device_kernelIN5flash11enable_sm90INS1_16FlashAttnFwdSm90INS1_25CollectiveMainloopFwdSm90ILi2EN4cute5tupleIJNS5_1CILi1EEES8_S8_EEENS6_IJNS7_ILi128EEENS7_ILi112EEENS7_ILi192EEEEEELi192ENS_6half_tEfNS_4arch4Sm90ELb1ELb0ELb1ELb1ELb0ELb1ELb0ELb1ELb1ELb1ELb1ELb0EEENS1_21CollectiveEpilogueFwdINS6_IJSA_SC_SB_EEES9_SE_SG_Li256ELb1ELb1ELb1ELb0EEENS1_36VarlenDynamicPersistentTileSchedulerILi128ELi112ELi256ELi128ELb1ELb1ELb1ELb1ELb1ELb1EEEEEEEEEvNT_6ParamsE,"",@"SHT_CUDA_INFO"
	.sectionflags	@""
	.align	4


	//----- nvinfo : EIATTR_CUDA_API_VERSION
	.align		4
        /*0000*/ 	.byte	0x04, 0x37
        /*0002*/ 	.short	(.L_162 - .L_161)
.L_161:
        /*0004*/ 	.word	0x00000082


	//----- nvinfo : EIATTR_KPARAM_INFO
	.align		4
.L_162:
        /*0008*/ 	.byte	0x04, 0x17
        /*000a*/ 	.short	(.L_164 - .L_163)
.L_163:
        /*000c*/ 	.word	0x00000000
        /*0010*/ 	.short	0x0000
        /*0012*/ 	.short	0x0000
        /*0014*/ 	.byte	0x00, 0xf0, 0x01, 0x2a


	//----- nvinfo : EIATTR_SPARSE_MMA_MASK
	.align		4
.L_164:
        /*0018*/ 	.byte	0x03, 0x50
        /*001a*/ 	.short	0x0000


	//----- nvinfo : EIATTR_MAXREG_COUNT
	.align		4
        /*001c*/ 	.byte	0x03, 0x1b
        /*001e*/ 	.short	0x00a8


	//----- nvinfo : EIATTR_MERCURY_ISA_VERSION
	.align		4
        /*0020*/ 	.byte	0x03, 0x5f
        /*0022*/ 	.short	0x0101


	//----- nvinfo : EIATTR_VRC_CTA_INIT_COUNT
	.align		4
        /*0024*/ 	.byte	0x02, 0x4a
	.zero		1
	.zero		1


	//----- nvinfo : EIATTR_EXIT_INSTR_OFFSETS
	.align		4
        /*0028*/ 	.byte	0x04, 0x1c
        /*002a*/ 	.short	(.L_166 - .L_165)


	//   ....[0]....
.L_165:
        /*002c*/ 	.word	0x00000010


	//----- nvinfo : EIATTR_MAX_THREADS
	.align		4
.L_166:
        /*0030*/ 	.byte	0x04, 0x05
        /*0032*/ 	.short	(.L_168 - .L_167)
.L_167:
        /*0034*/ 	.word	0x00000180
        /*0038*/ 	.word	0x00000001
        /*003c*/ 	.word	0x00000001


	//----- nvinfo : EIATTR_CBANK_PARAM_SIZE
	.align		4
.L_168:
        /*0040*/ 	.byte	0x03, 0x19
        /*0042*/ 	.short	0x0a80


	//----- nvinfo : EIATTR_PARAM_CBANK
	.align		4
        /*0044*/ 	.byte	0x04, 0x0a
        /*0046*/ 	.short	(.L_170 - .L_169)
	.align		4
.L_169:
        /*0048*/ 	.word	index@(.nv.constant0._ZN7cutlass13device_kernelIN5flash11enable_sm90INS1_16FlashAttnFwdSm90INS1_25CollectiveMainloopFwdSm90ILi2EN4cute5tupleIJNS5_1CILi1EEES8_S8_EEENS6_IJNS7_ILi128EEENS7_ILi112EEENS7_ILi192EEEEEELi192ENS_6half_tEfNS_4arch4Sm90ELb1ELb0ELb1ELb1ELb0ELb1ELb0ELb1ELb1ELb1ELb1ELb0EEENS1_21CollectiveEpilogueFwdINS6_IJSA_SC_SB_EEES9_SE_SG_Li256ELb1ELb1ELb1ELb0EEENS1_36VarlenDynamicPersistentTileSchedulerILi128ELi112ELi256ELi128ELb1ELb1ELb1ELb1ELb1ELb1EEEEEEEEEvNT_6ParamsE)
        /*004c*/ 	.short	0x0380
        /*004e*/ 	.short	0x0a80


	//----- nvinfo : EIATTR_SW_WAR
	.align		4
.L_170:
        /*0050*/ 	.byte	0x04, 0x36
        /*0052*/ 	.short	(.L_172 - .L_171)
.L_171:
        /*0054*/ 	.word	0x00000008
.L_172:


//--------------------- .nv.callgraph             --------------------------
	.section	.nv.callgraph,"",@"SHT_CUDA_CALLGRAPH"
	.align	4
	.sectionentsize	8
	.align		4
        /*0000*/ 	.word	0x00000000
	.align		4
        /*0004*/ 	.word	0xffffffff
	.align		4
        /*0008*/ 	.word	0x00000000
	.align		4
        /*000c*/ 	.word	0xfffffffe
	.align		4
        /*0010*/ 	.word	0x00000000
	.align		4
        /*0014*/ 	.word	0xfffffffd
	.align		4
        /*0018*/ 	.word	0x00000000
	.align		4
        /*001c*/ 	.word	0xfffffffc


//--------------------- .nv.constant4             --------------------------
	.section	.nv.constant4,"a",@progbits
	.align	8
	.align		8
.nv.constant4:
        /*0000*/ 	.dword	_ZN80_INTERNAL_107ad84c_44_flash_fwd_hdim192_fp16_split_softcap_sm90_cu_e763cb1e_31334cuda3std3__45__cpo5beginE
	.align		8
        /*0008*/ 	.dword	_ZN80_INTERNAL_107ad84c_44_flash_fwd_hdim192_fp16_split_softcap_sm90_cu_e763cb1e_31334cuda3std3__45__cpo3endE
	.align		8
        /*0010*/ 	.dword	_ZN80_INTERNAL_107ad84c_44_flash_fwd_hdim192_fp16_split_softcap_sm90_cu_e763cb1e_31334cuda3std3__45__cpo6cbeginE
	.align		8
        /*0018*/ 	.dword	_ZN80_INTERNAL_107ad84c_44_flash_fwd_hdim192_fp16_split_softcap_sm90_cu_e763cb1e_31334cuda3std3__45__cpo4cendE
	.align		8
        /*0020*/ 	.dword	_ZN80_INTERNAL_107ad84c_44_flash_fwd_hdim192_fp16_split_softcap_sm90_cu_e763cb1e_31334cuda3std3__482_GLOBAL__N__107ad84c_44_flash_fwd_hdim192_fp16_split_softcap_sm90_cu_e763cb1e_31336ignoreE
	.align		8
        /*0028*/ 	.dword	_ZN80_INTERNAL_107ad84c_44_flash_fwd_hdim192_fp16_split_softcap_sm90_cu_e763cb1e_31334cuda3std3__419piecewise_constructE
	.align		8
        /*0030*/ 	.dword	_ZN80_INTERNAL_107ad84c_44_flash_fwd_hdim192_fp16_split_softcap_sm90_cu_e763cb1e_31334cuda3std3__48in_placeE
	.align		8
        /*0038*/ 	.dword	_ZN80_INTERNAL_107ad84c_44_flash_fwd_hdim192_fp16_split_softcap_sm90_cu_e763cb1e_31334cuda3std6ranges3__45__cpo4swapE
	.align		8
        /*0040*/ 	.dword	_ZN80_INTERNAL_107ad84c_44_flash_fwd_hdim192_fp16_split_softcap_sm90_cu_e763cb1e_31334cuda3std6ranges3__45__cpo9iter_moveE
	.align		8
        /*0048*/ 	.dword	_ZN80_INTERNAL_107ad84c_44_flash_fwd_hdim192_fp16_split_softcap_sm90_cu_e763cb1e_31334cute7productE
	.align		8
        /*0050*/ 	.dword	_ZN80_INTERNAL_107ad84c_44_flash_fwd_hdim192_fp16_split_softcap_sm90_cu_e763cb1e_31334cute1_E


//--------------------- .text._ZN7cutlass13device_kernelIN5flash11enable_sm90INS1_16FlashAttnFwdSm90INS1_25CollectiveMainloopFwdSm90ILi2EN4cute5tupleIJNS5_1CILi1EEES8_S8_EEENS6_IJNS7_ILi128EEENS7_ILi112EEENS7_ILi192EEEEEELi192ENS_6half_tEfNS_4arch4Sm90ELb0ELb0ELb1ELb0ELb0ELb0ELb0ELb1ELb1ELb1ELb1ELb0EEENS1_21CollectiveEpilogueFwdINS6_IJSA_SC_SB_EEES9_SE_SG_Li256ELb0ELb1ELb1ELb0EEENS1_19SingleTileSchedulerILb0ELb1ELb1ELi128EEEEEEEEEvNT_6ParamsE --------------------------
	.section	.text._ZN7cutlass13device_kernelIN5flash11enable_sm90INS1_16FlashAttnFwdSm90INS1_25CollectiveMainloopFwdSm90ILi2EN4cute5tupleIJNS5_1CILi1EEES8_S8_EEENS6_IJNS7_ILi128EEENS7_ILi112EEENS7_ILi192EEEEEELi192ENS_6half_tEfNS_4arch4Sm90ELb0ELb0ELb1ELb0ELb0ELb0ELb0ELb1ELb1ELb1ELb1ELb0EEENS1_21CollectiveEpilogueFwdINS6_IJSA_SC_SB_EEES9_SE_SG_Li256ELb0ELb1ELb1ELb0EEENS1_19SingleTileSchedulerILb0ELb1ELb1ELi128EEEEEEEEEvNT_6ParamsE,"ax",@progbits
	.align	128
.text._ZN7cutlass13device_kernelIN5flash11enable_sm90INS1_16FlashAttnFwdSm90INS1_25CollectiveMainloopFwdSm90ILi2EN4cute5tupleIJNS5_1CILi1EEES8_S8_EEENS6_IJNS7_ILi128EEENS7_ILi112EEENS7_ILi192EEEEEELi192ENS_6half_tEfNS_4arch4Sm90ELb0ELb0ELb1ELb0ELb0ELb0ELb0ELb1ELb1ELb1ELb1ELb0EEENS1_21CollectiveEpilogueFwdINS6_IJSA_SC_SB_EEES9_SE_SG_Li256ELb0ELb1ELb1ELb0EEENS1_19SingleTileSchedulerILb0ELb1ELb1ELi128EEEEEEEEEvNT_6ParamsE:
        .type           _ZN7cutlass13device_kernelIN5flash11enable_sm90INS1_16FlashAttnFwdSm90INS1_25CollectiveMainloopFwdSm90ILi2EN4cute5tupleIJNS5_1CILi1EEES8_S8_EEENS6_IJNS7_ILi128EEENS7_ILi112EEENS7_ILi192EEEEEELi192ENS_6half_tEfNS_4arch4Sm90ELb0ELb0ELb1ELb0ELb0ELb0ELb0ELb1ELb1ELb1ELb1ELb0EEENS1_21CollectiveEpilogueFwdINS6_IJSA_SC_SB_EEES9_SE_SG_Li256ELb0ELb1ELb1ELb0EEENS1_19SingleTileSchedulerILb0ELb1ELb1ELi128EEEEEEEEEvNT_6ParamsE,@function
        .size           _ZN7cutlass13device_kernelIN5flash11enable_sm90INS1_16FlashAttnFwdSm90INS1_25CollectiveMainloopFwdSm90ILi2EN4cute5tupleIJNS5_1CILi1EEES8_S8_EEENS6_IJNS7_ILi128EEENS7_ILi112EEENS7_ILi192EEEEEELi192ENS_6half_tEfNS_4arch4Sm90ELb0ELb0ELb1ELb0ELb0ELb0ELb0ELb1ELb1ELb1ELb1ELb0EEENS1_21CollectiveEpilogueFwdINS6_IJSA_SC_SB_EEES9_SE_SG_Li256ELb0ELb1ELb1ELb0EEENS1_19SingleTileSchedulerILb0ELb1ELb1ELi128EEEEEEEEEvNT_6ParamsE,(.L_x_9 - _ZN7cutlass13device_kernelIN5flash11enable_sm90INS1_16FlashAttnFwdSm90INS1_25CollectiveMainloopFwdSm90ILi2EN4cute5tupleIJNS5_1CILi1EEES8_S8_EEENS6_IJNS7_ILi128EEENS7_ILi112EEENS7_ILi192EEEEEELi192ENS_6half_tEfNS_4arch4Sm90ELb0ELb0ELb1ELb0ELb0ELb0ELb0ELb1ELb1ELb1ELb1ELb0EEENS1_21CollectiveEpilogueFwdINS6_IJSA_SC_SB_EEES9_SE_SG_Li256ELb0ELb1ELb1ELb0EEENS1_19SingleTileSchedulerILb0ELb1ELb1ELi128EEEEEEEEEvNT_6ParamsE)
        .other          _ZN7cutlass13device_kernelIN5flash11enable_sm90INS1_16FlashAttnFwdSm90INS1_25CollectiveMainloopFwdSm90ILi2EN4cute5tupleIJNS5_1CILi1EEES8_S8_EEENS6_IJNS7_ILi128EEENS7_ILi112EEENS7_ILi192EEEEEELi192ENS_6half_tEfNS_4arch4Sm90ELb0ELb0ELb1ELb0ELb0ELb0ELb0ELb1ELb1ELb1ELb1ELb0EEENS1_21CollectiveEpilogueFwdINS6_IJSA_SC_SB_EEES9_SE_SG_Li256ELb0ELb1ELb1ELb0EEENS1_19SingleTileSchedulerILb0ELb1ELb1ELi128EEEEEEEEEvNT_6ParamsE,@"STO_CUDA_ENTRY STV_DEFAULT"
_ZN7cutlass13device_kernelIN5flash11enable_sm90INS1_16FlashAttnFwdSm90INS1_25CollectiveMainloopFwdSm90ILi2EN4cute5tupleIJNS5_1CILi1EEES8_S8_EEENS6_IJNS7_ILi128EEENS7_ILi112EEENS7_ILi192EEEEEELi192ENS_6half_tEfNS_4arch4Sm90ELb0ELb0ELb1ELb0ELb0ELb0ELb0ELb1ELb1ELb1ELb1ELb0EEENS1_21CollectiveEpilogueFwdINS6_IJSA_SC_SB_EEES9_SE_SG_Li256ELb0ELb1ELb1ELb0EEENS1_19SingleTileSchedulerILb0ELb1ELb1ELi128EEEEEEEEEvNT_6ParamsE:
[----:B------:R-:W-:Y:S01]  /*0000*/  LDC R1, c[0x0][0x37c] ;  /* 0x0000df00ff017b82 */ /* 0x000fe20000000800 */
[----:B------:R-:W-:Y:S05]  /*0010*/  EXIT ;  /* 0x000000000000794d */ /* 0x000fea0003800000 */
.L_x_0:
[----:B------:R-:W-:-:S00]  /*0020*/  BRA `(.L_x_0) ;  /* 0xfffffffc00fc7947 */ /* 0x000fc0000383ffff */
[----:B------:R-:W-:-:S00]  /*0030*/  NOP ;  /* 0x0000000000007918 */ /* 0x000fc00000000000 */
        /* <DEDUP_REMOVED lines=12> */
.L_x_9:


//--------------------- .text._ZN7cutlass13device_kernelIN5flash11enable_sm90INS1_16FlashAttnFwdSm90INS1_25CollectiveMainloopFwdSm90ILi2EN4cute5tupleIJNS5_1CILi1EEES8_S8_EEENS6_IJNS7_ILi128EEENS7_ILi112EEENS7_ILi192EEEEEELi192ENS_6half_tEfNS_4arch4Sm90ELb0ELb0ELb1ELb1ELb0ELb0ELb0ELb1ELb1ELb1ELb1ELb0EEENS1_21CollectiveEpilogueFwdINS6_IJSA_SC_SB_EEES9_SE_SG_Li256ELb1ELb1ELb1ELb0EEENS1_36VarlenDynamicPersistentTileSchedulerILi128ELi112ELi256ELi128ELb1ELb1ELb1ELb0ELb1ELb1EEEEEEEEEvNT_6ParamsE --------------------------
	.section	.text._ZN7cutlass13device_kernelIN5flash11enable_sm90INS1_16FlashAttnFwdSm90INS1_25CollectiveMainloopFwdSm90ILi2EN4cute5tupleIJNS5_1CILi1EEES8_S8_EEENS6_IJNS7_ILi128EEENS7_ILi112EEENS7_ILi192EEEEEELi192ENS_6half_tEfNS_4arch4Sm90ELb0ELb0ELb1ELb1ELb0ELb0ELb0ELb1ELb1ELb1ELb1ELb0EEENS1_21CollectiveEpilogueFwdINS6_IJSA_SC_SB_EEES9_SE_SG_Li256ELb1ELb1ELb1ELb0EEENS1_36VarlenDynamicPersistentTileSchedulerILi128ELi112ELi256ELi128ELb1ELb1ELb1ELb0ELb1ELb1EEEEEEEEEvNT_6ParamsE,"ax",@progbits
	.align	128
.text._ZN7cutlass13device_kernelIN5flash11enable_sm90INS1_16FlashAttnFwdSm90INS1_25CollectiveMainloopFwdSm90ILi2EN4cute5tupleIJNS5_1CILi1EEES8_S8_EEENS6_IJNS7_ILi128EEENS7_ILi112EEENS7_ILi192EEEEEELi192ENS_6half_tEfNS_4arch4Sm90ELb0ELb0ELb1ELb1ELb0ELb0ELb0ELb1ELb1ELb1ELb1ELb0EEENS1_21CollectiveEpilogueFwdINS6_IJSA_SC_SB_EEES9_SE_SG_Li256ELb1ELb1ELb1ELb0EEENS1_36VarlenDynamicPersistentTileSchedulerILi128ELi112ELi256ELi128ELb1ELb1ELb1ELb0ELb1ELb1EEEEEEEEEvNT_6ParamsE:
        .type           _ZN7cutlass13device_kernelIN5flash11enable_sm90INS1_16FlashAttnFwdSm90INS1_25CollectiveMainloopFwdSm90ILi2EN4cute5tupleIJNS5_1CILi1EEES8_S8_EEENS6_IJNS7_ILi128EEENS7_ILi112EEENS7_ILi192EEEEEELi192ENS_6half_tEfNS_4arch4Sm90ELb0ELb0ELb1ELb1ELb0ELb0ELb0ELb1ELb1ELb1ELb1ELb0EEENS1_21CollectiveEpilogueFwdINS6_IJSA_SC_SB_EEES9_SE_SG_Li256ELb1ELb1ELb1ELb0EEENS1_36VarlenDynamicPersistentTileSchedulerILi128ELi112ELi256ELi128ELb1ELb1ELb1ELb0ELb1ELb1EEEEEEEEEvNT_6ParamsE,@function
        .size           _ZN7cutlass13device_kernelIN5flash11enable_sm90INS1_16FlashAttnFwdSm90INS1_25CollectiveMainloopFwdSm90ILi2EN4cute5tupleIJNS5_1CILi1EEES8_S8_EEENS6_IJNS7_ILi128EEENS7_ILi112EEENS7_ILi192EEEEEELi192ENS_6half_tEfNS_4arch4Sm90ELb0ELb0ELb1ELb1ELb0ELb0ELb0ELb1ELb1ELb1ELb1ELb0EEENS1_21CollectiveEpilogueFwdINS6_IJSA_SC_SB_EEES9_SE_SG_Li256ELb1ELb1ELb1ELb0EEENS1_36VarlenDynamicPersistentTileSchedulerILi128ELi112ELi256ELi128ELb1ELb1ELb1ELb0ELb1ELb1EEEEEEEEEvNT_6ParamsE,(.L_x_10 - _ZN7cutlass13device_kernelIN5flash11enable_sm90INS1_16FlashAttnFwdSm90INS1_25CollectiveMainloopFwdSm90ILi2EN4cute5tupleIJNS5_1CILi1EEES8_S8_EEENS6_IJNS7_ILi128EEENS7_ILi112EEENS7_ILi192EEEEEELi192ENS_6half_tEfNS_4arch4Sm90ELb0ELb0ELb1ELb1ELb0ELb0ELb0ELb1ELb1ELb1ELb1ELb0EEENS1_21CollectiveEpilogueFwdINS6_IJSA_SC_SB_EEES9_SE_SG_Li256ELb1ELb1ELb1ELb0EEENS1_36VarlenDynamicPersistentTileSchedulerILi128ELi112ELi256ELi128ELb1ELb1ELb1ELb0ELb1ELb1EEEEEEEEEvNT_6ParamsE)
        .other          _ZN7cutlass13device_kernelIN5flash11enable_sm90INS1_16FlashAttnFwdSm90INS1_25CollectiveMainloopFwdSm90ILi2EN4cute5tupleIJNS5_1CILi1EEES8_S8_EEENS6_IJNS7_ILi128EEENS7_ILi112EEENS7_ILi192EEEEEELi192ENS_6half_tEfNS_4arch4Sm90ELb0ELb0ELb1ELb1ELb0ELb0ELb0ELb1ELb1ELb1ELb1ELb0EEENS1_21CollectiveEpilogueFwdINS6_IJSA_SC_SB_EEES9_SE_SG_Li256ELb1ELb1ELb1ELb0EEENS1_36VarlenDynamicPersistentTileSchedulerILi128ELi112ELi256ELi128ELb1ELb1ELb1ELb0ELb1ELb1EEEEEEEEEvNT_6ParamsE,@"STO_CUDA_ENTRY STV_DEFAULT"
_ZN7cutlass13device_kernelIN5flash11enable_sm90INS1_16FlashAttnFwdSm90INS1_25CollectiveMainloopFwdSm90ILi2EN4cute5tupleIJNS5_1CILi1EEES8_S8_EEENS6_IJNS7_ILi128EEENS7_ILi112EEENS7_ILi192EEEEEELi192ENS_6half_tEfNS_4arch4Sm90ELb0ELb0ELb1ELb1ELb0ELb0ELb0ELb1ELb1ELb1ELb1ELb0EEENS1_21CollectiveEpilogueFwdINS6_IJSA_SC_SB_EEES9_SE_SG_Li256ELb1ELb1ELb1ELb0EEENS1_36VarlenDynamicPersistentTileSchedulerILi128ELi112ELi256ELi128ELb1ELb1ELb1ELb0ELb1ELb1EEEEEEEEEvNT_6ParamsE:
[----:B------:R-:W-:Y:S01]  /*0000*/  LDC R1, c[0x0][0x37c] ;  /* 0x0000df00ff017b82 */ /* 0x000fe20000000800 */
[----:B------:R-:W-:Y:S05]  /*0010*/  EXIT ;  /* 0x000000000000794d */ /* 0x000fea0003800000 */
.L_x_1:
        /* <DEDUP_REMOVED lines=14> */
.L_x_10:


//--------------------- .text._ZN7cutlass13device_kernelIN5flash11enable_sm90INS1_16FlashAttnFwdSm90INS1_25CollectiveMainloopFwdSm90ILi2EN4cute5tupleIJNS5_1CILi1EEES8_S8_EEENS6_IJNS7_ILi128EEENS7_ILi112EEENS7_ILi192EEEEEELi192ENS_6half_tEfNS_4arch4Sm90ELb0ELb0ELb1ELb1ELb0ELb1ELb0ELb1ELb1ELb1ELb1ELb0EEENS1_21CollectiveEpilogueFwdINS6_IJSA_SC_SB_EEES9_SE_SG_Li256ELb1ELb1ELb1ELb0EEENS1_36VarlenDynamicPersistentTileSchedulerILi128ELi112ELi256ELi128ELb1ELb1ELb1ELb0ELb1ELb1EEEEEEEEEvNT_6ParamsE --------------------------
	.section	.text._ZN7cutlass13device_kernelIN5flash11enable_sm90INS1_16FlashAttnFwdSm90INS1_25CollectiveMainloopFwdSm90ILi2EN4cute5tupleIJNS5_1CILi1EEES8_S8_EEENS6_IJNS7_ILi128EEENS7_ILi112EEENS7_ILi192EEEEEELi192ENS_6half_tEfNS_4arch4Sm90ELb0ELb0ELb1ELb1ELb0ELb1ELb0ELb1ELb1ELb1ELb1ELb0EEENS1_21CollectiveEpilogueFwdINS6_IJSA_SC_SB_EEES9_SE_SG_Li256ELb1ELb1ELb1ELb0EEENS1_36VarlenDynamicPersistentTileSchedulerILi128ELi112ELi256ELi128ELb1ELb1ELb1ELb0ELb1ELb1EEEEEEEEEvNT_6ParamsE,"ax",@progbits
	.align	128
.text._ZN7cutlass13device_kernelIN5flash11enable_sm90INS1_16FlashAttnFwdSm90INS1_25CollectiveMainloopFwdSm90ILi2EN4cute5tupleIJNS5_1CILi1EEES8_S8_EEENS6_IJNS7_ILi128EEENS7_ILi112EEENS7_ILi192EEEEEELi192ENS_6half_tEfNS_4arch4Sm90ELb0ELb0ELb1ELb1ELb0ELb1ELb0ELb1ELb1ELb1ELb1ELb0EEENS1_21CollectiveEpilogueFwdINS6_IJSA_SC_SB_EEES9_SE_SG_Li256ELb1ELb1ELb1ELb0EEENS1_36VarlenDynamicPersistentTileSchedulerILi128ELi112ELi256ELi128ELb1ELb1ELb1ELb0ELb1ELb1EEEEEEEEEvNT_6ParamsE:
        .type           _ZN7cutlass13device_kernelIN5flash11enable_sm90INS1_16FlashAttnFwdSm90INS1_25CollectiveMainloopFwdSm90ILi2EN4cute5tupleIJNS5_1CILi1EEES8_S8_EEENS6_IJNS7_ILi128EEENS7_ILi112EEENS7_ILi192EEEEEELi192ENS_6half_tEfNS_4arch4Sm90ELb0ELb0ELb1ELb1ELb0ELb1ELb0ELb1ELb1ELb1ELb1ELb0EEENS1_21CollectiveEpilogueFwdINS6_IJSA_SC_SB_EEES9_SE_SG_Li256ELb1ELb1ELb1ELb0EEENS1_36VarlenDynamicPersistentTileSchedulerILi128ELi112ELi256ELi128ELb1ELb1ELb1ELb0ELb1ELb1EEEEEEEEEvNT_6ParamsE,@function
        .size           _ZN7cutlass13device_kernelIN5flash11enable_sm90INS1_16FlashAttnFwdSm90INS1_25CollectiveMainloopFwdSm90ILi2EN4cute5tupleIJNS5_1CILi1EEES8_S8_EEENS6_IJNS7_ILi128EEENS7_ILi112EEENS7_ILi192EEEEEELi192ENS_6half_tEfNS_4arch4Sm90ELb0ELb0ELb1ELb1ELb0ELb1ELb0ELb1ELb1ELb1ELb1ELb0EEENS1_21CollectiveEpilogueFwdINS6_IJSA_SC_SB_EEES9_SE_SG_Li256ELb1ELb1ELb1ELb0EEENS1_36VarlenDynamicPersistentTileSchedulerILi128ELi112ELi256ELi128ELb1ELb1ELb1ELb0ELb1ELb1EEEEEEEEEvNT_6ParamsE,(.L_x_11 - _ZN7cutlass13device_kernelIN5flash11enable_sm90INS1_16FlashAttnFwdSm90INS1_25CollectiveMainloopFwdSm90ILi2EN4cute5tupleIJNS5_1CILi1EEES8_S8_EEENS6_IJNS7_ILi128EEENS7_ILi112EEENS7_ILi192EEEEEELi192ENS_6half_tEfNS_4arch4Sm90ELb0ELb0ELb1ELb1ELb0ELb1ELb0ELb1ELb1ELb1ELb1ELb0EEENS1_21CollectiveEpilogueFwdINS6_IJSA_SC_SB_EEES9_SE_SG_Li256ELb1ELb1ELb1ELb0EEENS1_36VarlenDynamicPersistentTileSchedulerILi128ELi112ELi256ELi128ELb1ELb1ELb1ELb0ELb1ELb1EEEEEEEEEvNT_6ParamsE)
        .other          _ZN7cutlass13device_kernelIN5flash11enable_sm90INS1_16FlashAttnFwdSm90INS1_25CollectiveMainloopFwdSm90ILi2EN4cute5tupleIJNS5_1CILi1EEES8_S8_EEENS6_IJNS7_ILi128EEENS7_ILi112EEENS7_ILi192EEEEEELi192ENS_6half_tEfNS_4arch4Sm90ELb0ELb0ELb1ELb1ELb0ELb1ELb0ELb1ELb1ELb1ELb1ELb0EEENS1_21CollectiveEpilogueFwdINS6_IJSA_SC_SB_EEES9_SE_SG_Li256ELb1ELb1ELb1ELb0EEENS1_36VarlenDynamicPersistentTileSchedulerILi128ELi112ELi256ELi128ELb1ELb1ELb1ELb0ELb1ELb1EEEEEEEEEvNT_6ParamsE,@"STO_CUDA_ENTRY STV_DEFAULT"
_ZN7cutlass13device_kernelIN5flash11enable_sm90INS1_16FlashAttnFwdSm90INS1_25CollectiveMainloopFwdSm90ILi2EN4cute5tupleIJNS5_1CILi1EEES8_S8_EEENS6_IJNS7_ILi128EEENS7_ILi112EEENS7_ILi192EEEEEELi192ENS_6half_tEfNS_4arch4Sm90ELb0ELb0ELb1ELb1ELb0ELb1ELb0ELb1ELb1ELb1ELb1ELb0EEENS1_21CollectiveEpilogueFwdINS6_IJSA_SC_SB_EEES9_SE_SG_Li256ELb1ELb1ELb1ELb0EEENS1_36VarlenDynamicPersistentTileSchedulerILi128ELi112ELi256ELi128ELb1ELb1ELb1ELb0ELb1ELb1EEEEEEEEEvNT_6ParamsE:
[----:B------:R-:W-:Y:S01]  /*0000*/  LDC R1, c[0x0][0x37c] ;  /* 0x0000df00ff017b82 */ /* 0x000fe20000000800 */
[----:B------:R-:W-:Y:S05]  /*0010*/  EXIT ;  /* 0x000000000000794d */ /* 0x000fea0003800000 */
.L_x_2:
        /* <DEDUP_REMOVED lines=14> */
.L_x_11:


//--------------------- .text._ZN7cutlass13device_kernelIN5flash11enable_sm90INS1_16FlashAttnFwdSm90INS1_25CollectiveMainloopFwdSm90ILi2EN4cute5tupleIJNS5_1CILi1EEES8_S8_EEENS6_IJNS7_ILi128EEENS7_ILi96EEENS7_ILi192EEEEEELi192ENS_6half_tEfNS_4arch4Sm90ELb0ELb1ELb1ELb0ELb0ELb0ELb0ELb1ELb1ELb1ELb1ELb0EEENS1_21CollectiveEpilogueFwdINS6_IJSA_SC_SB_EEES9_SE_SG_Li256ELb0ELb1ELb1ELb0EEENS1_19SingleTileSchedulerILb0ELb1ELb1ELi128EEEEEEEEEvNT_6ParamsE --------------------------
	.section	.text._ZN7cutlass13device_kernelIN5flash11enable_sm90INS1_16FlashAttnFwdSm90INS1_25CollectiveMainloopFwdSm90ILi2EN4cute5tupleIJNS5_1CILi1EEES8_S8_EEENS6_IJNS7_ILi128EEENS7_ILi96EEENS7_ILi192EEEEEELi192ENS_6half_tEfNS_4arch4Sm90ELb0ELb1ELb1ELb0ELb0ELb0ELb0ELb1ELb1ELb1ELb1ELb0EEENS1_21CollectiveEpilogueFwdINS6_IJSA_SC_SB_EEES9_SE_SG_Li256ELb0ELb1ELb1ELb0EEENS1_19SingleTileSchedulerILb0ELb1ELb1ELi128EEEEEEEEEvNT_6ParamsE,"ax",@progbits
	.align	128
.text._ZN7cutlass13device_kernelIN5flash11enable_sm90INS1_16FlashAttnFwdSm90INS1_25CollectiveMainloopFwdSm90ILi2EN4cute5tupleIJNS5_1CILi1EEES8_S8_EEENS6_IJNS7_ILi128EEENS7_ILi96EEENS7_ILi192EEEEEELi192ENS_6half_tEfNS_4arch4Sm90ELb0ELb1ELb1ELb0ELb0ELb0ELb0ELb1ELb1ELb1ELb1ELb0EEENS1_21CollectiveEpilogueFwdINS6_IJSA_SC_SB_EEES9_SE_SG_Li256ELb0ELb1ELb1ELb0EEENS1_19SingleTileSchedulerILb0ELb1ELb1ELi128EEEEEEEEEvNT_6ParamsE:
        .type           _ZN7cutlass13device_kernelIN5flash11enable_sm90INS1_16FlashAttnFwdSm90INS1_25CollectiveMainloopFwdSm90ILi2EN4cute5tupleIJNS5_1CILi1EEES8_S8_EEENS6_IJNS7_ILi128EEENS7_ILi96EEENS7_ILi192EEEEEELi192ENS_6half_tEfNS_4arch4Sm90ELb0ELb1ELb1ELb0ELb0ELb0ELb0ELb1ELb1ELb1ELb1ELb0EEENS1_21CollectiveEpilogueFwdINS6_IJSA_SC_SB_EEES9_SE_SG_Li256ELb0ELb1ELb1ELb0EEENS1_19SingleTileSchedulerILb0ELb1ELb1ELi128EEEEEEEEEvNT_6ParamsE,@function
        .size           _ZN7cutlass13device_kernelIN5flash11enable_sm90INS1_16FlashAttnFwdSm90INS1_25CollectiveMainloopFwdSm90ILi2EN4cute5tupleIJNS5_1CILi1EEES8_S8_EEENS6_IJNS7_ILi128EEENS7_ILi96EEENS7_ILi192EEEEEELi192ENS_6half_tEfNS_4arch4Sm90ELb0ELb1ELb1ELb0ELb0ELb0ELb0ELb1ELb1ELb1ELb1ELb0EEENS1_21CollectiveEpilogueFwdINS6_IJSA_SC_SB_EEES9_SE_SG_Li256ELb0ELb1ELb1ELb0EEENS1_19SingleTileSchedulerILb0ELb1ELb1ELi128EEEEEEEEEvNT_6ParamsE,(.L_x_12 - _ZN7cutlass13device_kernelIN5flash11enable_sm90INS1_16FlashAttnFwdSm90INS1_25CollectiveMainloopFwdSm90ILi2EN4cute5tupleIJNS5_1CILi1EEES8_S8_EEENS6_IJNS7_ILi128EEENS7_ILi96EEENS7_ILi192EEEEEELi192ENS_6half_tEfNS_4arch4Sm90ELb0ELb1ELb1ELb0ELb0ELb0ELb0ELb1ELb1ELb1ELb1ELb0EEENS1_21CollectiveEpilogueFwdINS6_IJSA_SC_SB_EEES9_SE_SG_Li256ELb0ELb1ELb1ELb0EEENS1_19SingleTileSchedulerILb0ELb1ELb1ELi128EEEEEEEEEvNT_6ParamsE)
        .other          _ZN7cutlass13device_kernelIN5flash11enable_sm90INS1_16FlashAttnFwdSm90INS1_25CollectiveMainloopFwdSm90ILi2EN4cute5tupleIJNS5_1CILi1EEES8_S8_EEENS6_IJNS7_ILi128EEENS7_ILi96EEENS7_ILi192EEEEEELi192ENS_6half_tEfNS_4arch4Sm90ELb0ELb1ELb1ELb0ELb0ELb0ELb0ELb1ELb1ELb1ELb1ELb0EEENS1_21CollectiveEpilogueFwdINS6_IJSA_SC_SB_EEES9_SE_SG_Li256ELb0ELb1ELb1ELb0EEENS1_19SingleTileSchedulerILb0ELb1ELb1ELi128EEEEEEEEEvNT_6ParamsE,@"STO_CUDA_ENTRY STV_DEFAULT"
_ZN7cutlass13device_kernelIN5flash11enable_sm90INS1_16FlashAttnFwdSm90INS1_25CollectiveMainloopFwdSm90ILi2EN4cute5tupleIJNS5_1CILi1EEES8_S8_EEENS6_IJNS7_ILi128EEENS7_ILi96EEENS7_ILi192EEEEEELi192ENS_6half_tEfNS_4arch4Sm90ELb0ELb1ELb1ELb0ELb0ELb0ELb0ELb1ELb1ELb1ELb1ELb0EEENS1_21CollectiveEpilogueFwdINS6_IJSA_SC_SB_EEES9_SE_SG_Li256ELb0ELb1ELb1ELb0EEENS1_19SingleTileSchedulerILb0ELb1ELb1ELi128EEEEEEEEEvNT_6ParamsE:
[----:B------:R-:W-:Y:S01]  /*0000*/  LDC R1, c[0x0][0x37c] ;  /* 0x0000df00ff017b82 */ /* 0x000fe20000000800 */
[----:B------:R-:W-:Y:S05]  /*0010*/  EXIT ;  /* 0x000000000000794d */ /* 0x000fea0003800000 */
.L_x_3:
        /* <DEDUP_REMOVED lines=14> */
.L_x_12:


//--------------------- .text._ZN7cutlass13device_kernelIN5flash11enable_sm90INS1_16FlashAttnFwdSm90INS1_25CollectiveMainloopFwdSm90ILi2EN4cute5tupleIJNS5_1CILi1EEES8_S8_EEENS6_IJNS7_ILi128EEENS7_ILi96EEENS7_ILi192EEEEEELi192ENS_6half_tEfNS_4arch4Sm90ELb0ELb1ELb1ELb1ELb0ELb0ELb0ELb1ELb1ELb1ELb1ELb0EEENS1_21CollectiveEpilogueFwdINS6_IJSA_SC_SB_EEES9_SE_SG_Li256ELb1ELb1ELb1ELb0EEENS1_36VarlenDynamicPersistentTileSchedulerILi128ELi96ELi256ELi128ELb1ELb1ELb1ELb1ELb0ELb1EEEEEEEEEvNT_6ParamsE --------------------------
	.section	.text._ZN7cutlass13device_kernelIN5flash11enable_sm90INS1_16FlashAttnFwdSm90INS1_25CollectiveMainloopFwdSm90ILi2EN4cute5tupleIJNS5_1CILi1EEES8_S8_EEENS6_IJNS7_ILi128EEENS7_ILi96EEENS7_ILi192EEEEEELi192ENS_6half_tEfNS_4arch4Sm90ELb0ELb1ELb1ELb1ELb0ELb0ELb0ELb1ELb1ELb1ELb1ELb0EEENS1_21CollectiveEpilogueFwdINS6_IJSA_SC_SB_EEES9_SE_SG_Li256ELb1ELb1ELb1ELb0EEENS1_36VarlenDynamicPersistentTileSchedulerILi128ELi96ELi256ELi128ELb1ELb1ELb1ELb1ELb0ELb1EEEEEEEEEvNT_6ParamsE,"ax",@progbits
	.align	128
.text._ZN7cutlass13device_kernelIN5flash11enable_sm90INS1_16FlashAttnFwdSm90INS1_25CollectiveMainloopFwdSm90ILi2EN4cute5tupleIJNS5_1CILi1EEES8_S8_EEENS6_IJNS7_ILi128EEENS7_ILi96EEENS7_ILi192EEEEEELi192ENS_6half_tEfNS_4arch4Sm90ELb0ELb1ELb1ELb1ELb0ELb0ELb0ELb1ELb1ELb1ELb1ELb0EEENS1_21CollectiveEpilogueFwdINS6_IJSA_SC_SB_EEES9_SE_SG_Li256ELb1ELb1ELb1ELb0EEENS1_36VarlenDynamicPersistentTileSchedulerILi128ELi96ELi256ELi128ELb1ELb1ELb1ELb1ELb0ELb1EEEEEEEEEvNT_6ParamsE:
        .type           _ZN7cutlass13device_kernelIN5flash11enable_sm90INS1_16FlashAttnFwdSm90INS1_25CollectiveMainloopFwdSm90ILi2EN4cute5tupleIJNS5_1CILi1EEES8_S8_EEENS6_IJNS7_ILi128EEENS7_ILi96EEENS7_ILi192EEEEEELi192ENS_6half_tEfNS_4arch4Sm90ELb0ELb1ELb1ELb1ELb0ELb0ELb0ELb1ELb1ELb1ELb1ELb0EEENS1_21CollectiveEpilogueFwdINS6_IJSA_SC_SB_EEES9_SE_SG_Li256ELb1ELb1ELb1ELb0EEENS1_36VarlenDynamicPersistentTileSchedulerILi128ELi96ELi256ELi128ELb1ELb1ELb1ELb1ELb0ELb1EEEEEEEEEvNT_6ParamsE,@function
        .size           _ZN7cutlass13device_kernelIN5flash11enable_sm90INS1_16FlashAttnFwdSm90INS1_25CollectiveMainloopFwdSm90ILi2EN4cute5tupleIJNS5_1CILi1EEES8_S8_EEENS6_IJNS7_ILi128EEENS7_ILi96EEENS7_ILi192EEEEEELi192ENS_6half_tEfNS_4arch4Sm90ELb0ELb1ELb1ELb1ELb0ELb0ELb0ELb1ELb1ELb1ELb1ELb0EEENS1_21CollectiveEpilogueFwdINS6_IJSA_SC_SB_EEES9_SE_SG_Li256ELb1ELb1ELb1ELb0EEENS1_36VarlenDynamicPersistentTileSchedulerILi128ELi96ELi256ELi128ELb1ELb1ELb1ELb1ELb0ELb1EEEEEEEEEvNT_6ParamsE,(.L_x_13 - _ZN7cutlass13device_kernelIN5flash11enable_sm90INS1_16FlashAttnFwdSm90INS1_25CollectiveMainloopFwdSm90ILi2EN4cute5tupleIJNS5_1CILi1EEES8_S8_EEENS6_IJNS7_ILi128EEENS7_ILi96EEENS7_ILi192EEEEEELi192ENS_6half_tEfNS_4arch4Sm90ELb0ELb1ELb1ELb1ELb0ELb0ELb0ELb1ELb1ELb1ELb1ELb0EEENS1_21CollectiveEpilogueFwdINS6_IJSA_SC_SB_EEES9_SE_SG_Li256ELb1ELb1ELb1ELb0EEENS1_36VarlenDynamicPersistentTileSchedulerILi128ELi96ELi256ELi128ELb1ELb1ELb1ELb1ELb0ELb1EEEEEEEEEvNT_6ParamsE)
        .other          _ZN7cutlass13device_kernelIN5flash11enable_sm90INS1_16FlashAttnFwdSm90INS1_25CollectiveMainloopFwdSm90ILi2EN4cute5tupleIJNS5_1CILi1EEES8_S8_EEENS6_IJNS7_ILi128EEENS7_ILi96EEENS7_ILi192EEEEEELi192ENS_6half_tEfNS_4arch4Sm90ELb0ELb1ELb1ELb1ELb0ELb0ELb0ELb1ELb1ELb1ELb1ELb0EEENS1_21CollectiveEpilogueFwdINS6_IJSA_SC_SB_EEES9_SE_SG_Li256ELb1ELb1ELb1ELb0EEENS1_36VarlenDynamicPersistentTileSchedulerILi128ELi96ELi256ELi128ELb1ELb1ELb1ELb1ELb0ELb1EEEEEEEEEvNT_6ParamsE,@"STO_CUDA_ENTRY STV_DEFAULT"
_ZN7cutlass13device_kernelIN5flash11enable_sm90INS1_16FlashAttnFwdSm90INS1_25CollectiveMainloopFwdSm90ILi2EN4cute5tupleIJNS5_1CILi1EEES8_S8_EEENS6_IJNS7_ILi128EEENS7_ILi96EEENS7_ILi192EEEEEELi192ENS_6half_tEfNS_4arch4Sm90ELb0ELb1ELb1ELb1ELb0ELb0ELb0ELb1ELb1ELb1ELb1ELb0EEENS1_21CollectiveEpilogueFwdINS6_IJSA_SC_SB_EEES9_SE_SG_Li256ELb1ELb1ELb1ELb0EEENS1_36VarlenDynamicPersistentTileSchedulerILi128ELi96ELi256ELi128ELb1ELb1ELb1ELb1ELb0ELb1EEEEEEEEEvNT_6ParamsE:
[----:B------:R-:W-:Y:S01]  /*0000*/  LDC R1, c[0x0][0x37c] ;  /* 0x0000df00ff017b82 */ /* 0x000fe20000000800 */
[----:B------:R-:W-:Y:S05]  /*0010*/  EXIT ;  /* 0x000000000000794d */ /* 0x000fea0003800000 */
.L_x_4:
        /* <DEDUP_REMOVED lines=14> */
.L_x_13:


//--------------------- .text._ZN7cutlass13device_kernelIN5flash11enable_sm90INS1_16FlashAttnFwdSm90INS1_25CollectiveMainloopFwdSm90ILi2EN4cute5tupleIJNS5_1CILi1EEES8_S8_EEENS6_IJNS7_ILi128EEENS7_ILi96EEENS7_ILi192EEEEEELi192ENS_6half_tEfNS_4arch4Sm90ELb0ELb1ELb1ELb1ELb0ELb1ELb0ELb1ELb1ELb1ELb1ELb0EEENS1_21CollectiveEpilogueFwdINS6_IJSA_SC_SB_EEES9_SE_SG_Li256ELb1ELb1ELb1ELb0EEENS1_36VarlenDynamicPersistentTileSchedulerILi128ELi96ELi256ELi128ELb1ELb1ELb1ELb1ELb0ELb1EEEEEEEEEvNT_6ParamsE --------------------------
	.section	.text._ZN7cutlass13device_kernelIN5flash11enable_sm90INS1_16FlashAttnFwdSm90INS1_25CollectiveMainloopFwdSm90ILi2EN4cute5tupleIJNS5_1CILi1EEES8_S8_EEENS6_IJNS7_ILi128EEENS7_ILi96EEENS7_ILi192EEEEEELi192ENS_6half_tEfNS_4arch4Sm90ELb0ELb1ELb1ELb1ELb0ELb1ELb0ELb1ELb1ELb1ELb1ELb0EEENS1_21CollectiveEpilogueFwdINS6_IJSA_SC_SB_EEES9_SE_SG_Li256ELb1ELb1ELb1ELb0EEENS1_36VarlenDynamicPersistentTileSchedulerILi128ELi96ELi256ELi128ELb1ELb1ELb1ELb1ELb0ELb1EEEEEEEEEvNT_6ParamsE,"ax",@progbits
	.align	128
.text._ZN7cutlass13device_kernelIN5flash11enable_sm90INS1_16FlashAttnFwdSm90INS1_25CollectiveMainloopFwdSm90ILi2EN4cute5tupleIJNS5_1CILi1EEES8_S8_EEENS6_IJNS7_ILi128EEENS7_ILi96EEENS7_ILi192EEEEEELi192ENS_6half_tEfNS_4arch4Sm90ELb0ELb1ELb1ELb1ELb0ELb1ELb0ELb1ELb1ELb1ELb1ELb0EEENS1_21CollectiveEpilogueFwdINS6_IJSA_SC_SB_EEES9_SE_SG_Li256ELb1ELb1ELb1ELb0EEENS1_36VarlenDynamicPersistentTileSchedulerILi128ELi96ELi256ELi128ELb1ELb1ELb1ELb1ELb0ELb1EEEEEEEEEvNT_6ParamsE:
        .type           _ZN7cutlass13device_kernelIN5flash11enable_sm90INS1_16FlashAttnFwdSm90INS1_25CollectiveMainloopFwdSm90ILi2EN4cute5tupleIJNS5_1CILi1EEES8_S8_EEENS6_IJNS7_ILi128EEENS7_ILi96EEENS7_ILi192EEEEEELi192ENS_6half_tEfNS_4arch4Sm90ELb0ELb1ELb1ELb1ELb0ELb1ELb0ELb1ELb1ELb1ELb1ELb0EEENS1_21CollectiveEpilogueFwdINS6_IJSA_SC_SB_EEES9_SE_SG_Li256ELb1ELb1ELb1ELb0EEENS1_36VarlenDynamicPersistentTileSchedulerILi128ELi96ELi256ELi128ELb1ELb1ELb1ELb1ELb0ELb1EEEEEEEEEvNT_6ParamsE,@function
        .size           _ZN7cutlass13device_kernelIN5flash11enable_sm90INS1_16FlashAttnFwdSm90INS1_25CollectiveMainloopFwdSm90ILi2EN4cute5tupleIJNS5_1CILi1EEES8_S8_EEENS6_IJNS7_ILi128EEENS7_ILi96EEENS7_ILi192EEEEEELi192ENS_6half_tEfNS_4arch4Sm90ELb0ELb1ELb1ELb1ELb0ELb1ELb0ELb1ELb1ELb1ELb1ELb0EEENS1_21CollectiveEpilogueFwdINS6_IJSA_SC_SB_EEES9_SE_SG_Li256ELb1ELb1ELb1ELb0EEENS1_36VarlenDynamicPersistentTileSchedulerILi128ELi96ELi256ELi128ELb1ELb1ELb1ELb1ELb0ELb1EEEEEEEEEvNT_6ParamsE,(.L_x_14 - _ZN7cutlass13device_kernelIN5flash11enable_sm90INS1_16FlashAttnFwdSm90INS1_25CollectiveMainloopFwdSm90ILi2EN4cute5tupleIJNS5_1CILi1EEES8_S8_EEENS6_IJNS7_ILi128EEENS7_ILi96EEENS7_ILi192EEEEEELi192ENS_6half_tEfNS_4arch4Sm90ELb0ELb1ELb1ELb1ELb0ELb1ELb0ELb1ELb1ELb1ELb1ELb0EEENS1_21CollectiveEpilogueFwdINS6_IJSA_SC_SB_EEES9_SE_SG_Li256ELb1ELb1ELb1ELb0EEENS1_36VarlenDynamicPersistentTileSchedulerILi128ELi96ELi256ELi128ELb1ELb1ELb1ELb1ELb0ELb1EEEEEEEEEvNT_6ParamsE)
        .other          _ZN7cutlass13device_kernelIN5flash11enable_sm90INS1_16FlashAttnFwdSm90INS1_25CollectiveMainloopFwdSm90ILi2EN4cute5tupleIJNS5_1CILi1EEES8_S8_EEENS6_IJNS7_ILi128EEENS7_ILi96EEENS7_ILi192EEEEEELi192ENS_6half_tEfNS_4arch4Sm90ELb0ELb1ELb1ELb1ELb0ELb1ELb0ELb1ELb1ELb1ELb1ELb0EEENS1_21CollectiveEpilogueFwdINS6_IJSA_SC_SB_EEES9_SE_SG_Li256ELb1ELb1ELb1ELb0EEENS1_36VarlenDynamicPersistentTileSchedulerILi128ELi96ELi256ELi128ELb1ELb1ELb1ELb1ELb0ELb1EEEEEEEEEvNT_6ParamsE,@"STO_CUDA_ENTRY STV_DEFAULT"
_ZN7cutlass13device_kernelIN5flash11enable_sm90INS1_16FlashAttnFwdSm90INS1_25CollectiveMainloopFwdSm90ILi2EN4cute5tupleIJNS5_1CILi1EEES8_S8_EEENS6_IJNS7_ILi128EEENS7_ILi96EEENS7_ILi192EEEEEELi192ENS_6half_tEfNS_4arch4Sm90ELb0ELb1ELb1ELb1ELb0ELb1ELb0ELb1ELb1ELb1ELb1ELb0EEENS1_21CollectiveEpilogueFwdINS6_IJSA_SC_SB_EEES9_SE_SG_Li256ELb1ELb1ELb1ELb0EEENS1_36VarlenDynamicPersistentTileSchedulerILi128ELi96ELi256ELi128ELb1ELb1ELb1ELb1ELb0ELb1EEEEEEEEEvNT_6ParamsE:
[----:B------:R-:W-:Y:S01]  /*0000*/  LDC R1, c[0x0][0x37c] ;  /* 0x0000df00ff017b82 */ /* 0x000fe20000000800 */
[----:B------:R-:W-:Y:S05]  /*0010*/  EXIT ;  /* 0x000000000000794d */ /* 0x000fea0003800000 */
.L_x_5:
        /* <DEDUP_REMOVED lines=14> */
.L_x_14:


//--------------------- .text._ZN7cutlass13device_kernelIN5flash11enable_sm90INS1_16FlashAttnFwdSm90INS1_25CollectiveMainloopFwdSm90ILi2EN4cute5tupleIJNS5_1CILi1EEES8_S8_EEENS6_IJNS7_ILi128EEENS7_ILi112EEENS7_ILi192EEEEEELi192ENS_6half_tEfNS_4arch4Sm90ELb1ELb0ELb1ELb0ELb0ELb0ELb0ELb1ELb1ELb1ELb1ELb0EEENS1_21CollectiveEpilogueFwdINS6_IJSA_SC_SB_EEES9_SE_SG_Li256ELb0ELb1ELb1ELb0EEENS1_19SingleTileSchedulerILb0ELb1ELb1ELi128EEEEEEEEEvNT_6ParamsE --------------------------
	.section	.text._ZN7cutlass13device_kernelIN5flash11enable_sm90INS1_16FlashAttnFwdSm90INS1_25CollectiveMainloopFwdSm90ILi2EN4cute5tupleIJNS5_1CILi1EEES8_S8_EEENS6_IJNS7_ILi128EEENS7_ILi112EEENS7_ILi192EEEEEELi192ENS_6half_tEfNS_4arch4Sm90ELb1ELb0ELb1ELb0ELb0ELb0ELb0ELb1ELb1ELb1ELb1ELb0EEENS1_21CollectiveEpilogueFwdINS6_IJSA_SC_SB_EEES9_SE_SG_Li256ELb0ELb1ELb1ELb0EEENS1_19SingleTileSchedulerILb0ELb1ELb1ELi128EEEEEEEEEvNT_6ParamsE,"ax",@progbits
	.align	128
.text._ZN7cutlass13device_kernelIN5flash11enable_sm90INS1_16FlashAttnFwdSm90INS1_25CollectiveMainloopFwdSm90ILi2EN4cute5tupleIJNS5_1CILi1EEES8_S8_EEENS6_IJNS7_ILi128EEENS7_ILi112EEENS7_ILi192EEEEEELi192ENS_6half_tEfNS_4arch4Sm90ELb1ELb0ELb1ELb0ELb0ELb0ELb0ELb1ELb1ELb1ELb1ELb0EEENS1_21CollectiveEpilogueFwdINS6_IJSA_SC_SB_EEES9_SE_SG_Li256ELb0ELb1ELb1ELb0EEENS1_19SingleTileSchedulerILb0ELb1ELb1ELi128EEEEEEEEEvNT_6ParamsE:
        .type           _ZN7cutlass13device_kernelIN5flash11enable_sm90INS1_16FlashAttnFwdSm90INS1_25CollectiveMainloopFwdSm90ILi2EN4cute5tupleIJNS5_1CILi1EEES8_S8_EEENS6_IJNS7_ILi128EEENS7_ILi112EEENS7_ILi192EEEEEELi192ENS_6half_tEfNS_4arch4Sm90ELb1ELb0ELb1ELb0ELb0ELb0ELb0ELb1ELb1ELb1ELb1ELb0EEENS1_21CollectiveEpilogueFwdINS6_IJSA_SC_SB_EEES9_SE_SG_Li256ELb0ELb1ELb1ELb0EEENS1_19SingleTileSchedulerILb0ELb1ELb1ELi128EEEEEEEEEvNT_6ParamsE,@function
        .size           _ZN7cutlass13device_kernelIN5flash11enable_sm90INS1_16FlashAttnFwdSm90INS1_25CollectiveMainloopFwdSm90ILi2EN4cute5tupleIJNS5_1CILi1EEES8_S8_EEENS6_IJNS7_ILi128EEENS7_ILi112EEENS7_ILi192EEEEEELi192ENS_6half_tEfNS_4arch4Sm90ELb1ELb0ELb1ELb0ELb0ELb0ELb0ELb1ELb1ELb1ELb1ELb0EEENS1_21CollectiveEpilogueFwdINS6_IJSA_SC_SB_EEES9_SE_SG_Li256ELb0ELb1ELb1ELb0EEENS1_19SingleTileSchedulerILb0ELb1ELb1ELi128EEEEEEEEEvNT_6ParamsE,(.L_x_15 - _ZN7cutlass13device_kernelIN5flash11enable_sm90INS1_16FlashAttnFwdSm90INS1_25CollectiveMainloopFwdSm90ILi2EN4cute5tupleIJNS5_1CILi1EEES8_S8_EEENS6_IJNS7_ILi128EEENS7_ILi112EEENS7_ILi192EEEEEELi192ENS_6half_tEfNS_4arch4Sm90ELb1ELb0ELb1ELb0ELb0ELb0ELb0ELb1ELb1ELb1ELb1ELb0EEENS1_21CollectiveEpilogueFwdINS6_IJSA_SC_SB_EEES9_SE_SG_Li256ELb0ELb1ELb1ELb0EEENS1_19SingleTileSchedulerILb0ELb1ELb1ELi128EEEEEEEEEvNT_6ParamsE)
        .other          _ZN7cutlass13device_kernelIN5flash11enable_sm90INS1_16FlashAttnFwdSm90INS1_25CollectiveMainloopFwdSm90ILi2EN4cute5tupleIJNS5_1CILi1EEES8_S8_EEENS6_IJNS7_ILi128EEENS7_ILi112EEENS7_ILi192EEEEEELi192ENS_6half_tEfNS_4arch4Sm90ELb1ELb0ELb1ELb0ELb0ELb0ELb0ELb1ELb1ELb1ELb1ELb0EEENS1_21CollectiveEpilogueFwdINS6_IJSA_SC_SB_EEES9_SE_SG_Li256ELb0ELb1ELb1ELb0EEENS1_19SingleTileSchedulerILb0ELb1ELb1ELi128EEEEEEEEEvNT_6ParamsE,@"STO_CUDA_ENTRY STV_DEFAULT"
_ZN7cutlass13device_kernelIN5flash11enable_sm90INS1_16FlashAttnFwdSm90INS1_25CollectiveMainloopFwdSm90ILi2EN4cute5tupleIJNS5_1CILi1EEES8_S8_EEENS6_IJNS7_ILi128EEENS7_ILi112EEENS7_ILi192EEEEEELi192ENS_6half_tEfNS_4arch4Sm90ELb1ELb0ELb1ELb0ELb0ELb0ELb0ELb1ELb1ELb1ELb1ELb0EEENS1_21CollectiveEpilogueFwdINS6_IJSA_SC_SB_EEES9_SE_SG_Li256ELb0ELb1ELb1ELb0EEENS1_19SingleTileSchedulerILb0ELb1ELb1ELi128EEEEEEEEEvNT_6ParamsE:
[----:B------:R-:W-:Y:S01]  /*0000*/  LDC R1, c[0x0][0x37c] ;  /* 0x0000df00ff017b82 */ /* 0x000fe20000000800 */
[----:B------:R-:W-:Y:S05]  /*0010*/  EXIT ;  /* 0x000000000000794d */ /* 0x000fea0003800000 */
.L_x_6:
        /* <DEDUP_REMOVED lines=14> */
.L_x_15:


//--------------------- .text._ZN7cutlass13device_kernelIN5flash11enable_sm90INS1_16FlashAttnFwdSm90INS1_25CollectiveMainloopFwdSm90ILi2EN4cute5tupleIJNS5_1CILi1EEES8_S8_EEENS6_IJNS7_ILi128EEENS7_ILi112EEENS7_ILi192EEEEEELi192ENS_6half_tEfNS_4arch4Sm90ELb1ELb0ELb1ELb1ELb0ELb0ELb0ELb1ELb1ELb1ELb1ELb0EEENS1_21CollectiveEpilogueFwdINS6_IJSA_SC_SB_EEES9_SE_SG_Li256ELb1ELb1ELb1ELb0EEENS1_36VarlenDynamicPersistentTileSchedulerILi128ELi112ELi256ELi128ELb1ELb1ELb1ELb1ELb1ELb1EEEEEEEEEvNT_6ParamsE --------------------------
	.section	.text._ZN7cutlass13device_kernelIN5flash11enable_sm90INS1_16FlashAttnFwdSm90INS1_25CollectiveMainloopFwdSm90ILi2EN4cute5tupleIJNS5_1CILi1EEES8_S8_EEENS6_IJNS7_ILi128EEENS7_ILi112EEENS7_ILi192EEEEEELi192ENS_6half_tEfNS_4arch4Sm90ELb1ELb0ELb1ELb1ELb0ELb0ELb0ELb1ELb1ELb1ELb1ELb0EEENS1_21CollectiveEpilogueFwdINS6_IJSA_SC_SB_EEES9_SE_SG_Li256ELb1ELb1ELb1ELb0EEENS1_36VarlenDynamicPersistentTileSchedulerILi128ELi112ELi256ELi128ELb1ELb1ELb1ELb1ELb1ELb1EEEEEEEEEvNT_6ParamsE,"ax",@progbits
	.align	128
.text._ZN7cutlass13device_kernelIN5flash11enable_sm90INS1_16FlashAttnFwdSm90INS1_25CollectiveMainloopFwdSm90ILi2EN4cute5tupleIJNS5_1CILi1EEES8_S8_EEENS6_IJNS7_ILi128EEENS7_ILi112EEENS7_ILi192EEEEEELi192ENS_6half_tEfNS_4arch4Sm90ELb1ELb0ELb1ELb1ELb0ELb0ELb0ELb1ELb1ELb1ELb1ELb0EEENS1_21CollectiveEpilogueFwdINS6_IJSA_SC_SB_EEES9_SE_SG_Li256ELb1ELb1ELb1ELb0EEENS1_36VarlenDynamicPersistentTileSchedulerILi128ELi112ELi256ELi128ELb1ELb1ELb1ELb1ELb1ELb1EEEEEEEEEvNT_6ParamsE:
        .type           _ZN7cutlass13device_kernelIN5flash11enable_sm90INS1_16FlashAttnFwdSm90INS1_25CollectiveMainloopFwdSm90ILi2EN4cute5tupleIJNS5_1CILi1EEES8_S8_EEENS6_IJNS7_ILi128EEENS7_ILi112EEENS7_ILi192EEEEEELi192ENS_6half_tEfNS_4arch4Sm90ELb1ELb0ELb1ELb1ELb0ELb0ELb0ELb1ELb1ELb1ELb1ELb0EEENS1_21CollectiveEpilogueFwdINS6_IJSA_SC_SB_EEES9_SE_SG_Li256ELb1ELb1ELb1ELb0EEENS1_36VarlenDynamicPersistentTileSchedulerILi128ELi112ELi256ELi128ELb1ELb1ELb1ELb1ELb1ELb1EEEEEEEEEvNT_6ParamsE,@function
        .size           _ZN7cutlass13device_kernelIN5flash11enable_sm90INS1_16FlashAttnFwdSm90INS1_25CollectiveMainloopFwdSm90ILi2EN4cute5tupleIJNS5_1CILi1EEES8_S8_EEENS6_IJNS7_ILi128EEENS7_ILi112EEENS7_ILi192EEEEEELi192ENS_6half_tEfNS_4arch4Sm90ELb1ELb0ELb1ELb1ELb0ELb0ELb0ELb1ELb1ELb1ELb1ELb0EEENS1_21CollectiveEpilogueFwdINS6_IJSA_SC_SB_EEES9_SE_SG_Li256ELb1ELb1ELb1ELb0EEENS1_36VarlenDynamicPersistentTileSchedulerILi128ELi112ELi256ELi128ELb1ELb1ELb1ELb1ELb1ELb1EEEEEEEEEvNT_6ParamsE,(.L_x_16 - _ZN7cutlass13device_kernelIN5flash11enable_sm90INS1_16FlashAttnFwdSm90INS1_25CollectiveMainloopFwdSm90ILi2EN4cute5tupleIJNS5_1CILi1EEES8_S8_EEENS6_IJNS7_ILi128EEENS7_ILi112EEENS7_ILi192EEEEEELi192ENS_6half_tEfNS_4arch4Sm90ELb1ELb0ELb1ELb1ELb0ELb0ELb0ELb1ELb1ELb1ELb1ELb0EEENS1_21CollectiveEpilogueFwdINS6_IJSA_SC_SB_EEES9_SE_SG_Li256ELb1ELb1ELb1ELb0EEENS1_36VarlenDynamicPersistentTileSchedulerILi128ELi112ELi256ELi128ELb1ELb1ELb1ELb1ELb1ELb1EEEEEEEEEvNT_6ParamsE)
        .other          _ZN7cutlass13device_kernelIN5flash11enable_sm90INS1_16FlashAttnFwdSm90INS1_25CollectiveMainloopFwdSm90ILi2EN4cute5tupleIJNS5_1CILi1EEES8_S8_EEENS6_IJNS7_ILi128EEENS7_ILi112EEENS7_ILi192EEEEEELi192ENS_6half_tEfNS_4arch4Sm90ELb1ELb0ELb1ELb1ELb0ELb0ELb0ELb1ELb1ELb1ELb1ELb0EEENS1_21CollectiveEpilogueFwdINS6_IJSA_SC_SB_EEES9_SE_SG_Li256ELb1ELb1ELb1ELb0EEENS1_36VarlenDynamicPersistentTileSchedulerILi128ELi112ELi256ELi128ELb1ELb1ELb1ELb1ELb1ELb1EEEEEEEEEvNT_6ParamsE,@"STO_CUDA_ENTRY STV_DEFAULT"
_ZN7cutlass13device_kernelIN5flash11enable_sm90INS1_16FlashAttnFwdSm90INS1_25CollectiveMainloopFwdSm90ILi2EN4cute5tupleIJNS5_1CILi1EEES8_S8_EEENS6_IJNS7_ILi128EEENS7_ILi112EEENS7_ILi192EEEEEELi192ENS_6half_tEfNS_4arch4Sm90ELb1ELb0ELb1ELb1ELb0ELb0ELb0ELb1ELb1ELb1ELb1ELb0EEENS1_21CollectiveEpilogueFwdINS6_IJSA_SC_SB_EEES9_SE_SG_Li256ELb1ELb1ELb1ELb0EEENS1_36VarlenDynamicPersistentTileSchedulerILi128ELi112ELi256ELi128ELb1ELb1ELb1ELb1ELb1ELb1EEEEEEEEEvNT_6ParamsE:
[----:B------:R-:W-:Y:S01]  /*0000*/  LDC R1, c[0x0][0x37c] ;  /* 0x0000df00ff017b82 */ /* 0x000fe20000000800 */
[----:B------:R-:W-:Y:S05]  /*0010*/  EXIT ;  /* 0x000000000000794d */ /* 0x000fea0003800000 */
.L_x_7:
        /* <DEDUP_REMOVED lines=14> */
.L_x_16:


//--------------------- .text._ZN7cutlass13device_kernelIN5flash11enable_sm90INS1_16FlashAttnFwdSm90INS1_25CollectiveMainloopFwdSm90ILi2EN4cute5tupleIJNS5_1CILi1EEES8_S8_EEENS6_IJNS7_ILi128EEENS7_ILi112EEENS7_ILi192EEEEEELi192ENS_6half_tEfNS_4arch4Sm90ELb1ELb0ELb1ELb1ELb0ELb1ELb0ELb1ELb1ELb1ELb1ELb0EEENS1_21CollectiveEpilogueFwdINS6_IJSA_SC_SB_EEES9_SE_SG_Li256ELb1ELb1ELb1ELb0EEENS1_36VarlenDynamicPersistentTileSchedulerILi128ELi112ELi256ELi128ELb1ELb1ELb1ELb1ELb1ELb1EEEEEEEEEvNT_6ParamsE --------------------------
	.section	.text._ZN7cutlass13device_kernelIN5flash11enable_sm90INS1_16FlashAttnFwdSm90INS1_25CollectiveMainloopFwdSm90ILi2EN4cute5tupleIJNS5_1CILi1EEES8_S8_EEENS6_IJNS7_ILi128EEENS7_ILi112EEENS7_ILi192EEEEEELi192ENS_6half_tEfNS_4arch4Sm90ELb1ELb0ELb1ELb1ELb0ELb1ELb0ELb1ELb1ELb1ELb1ELb0EEENS1_21CollectiveEpilogueFwdINS6_IJSA_SC_SB_EEES9_SE_SG_Li256ELb1ELb1ELb1ELb0EEENS1_36VarlenDynamicPersistentTileSchedulerILi128ELi112ELi256ELi128ELb1ELb1ELb1ELb1ELb1ELb1EEEEEEEEEvNT_6ParamsE,"ax",@progbits
	.align	128
.text._ZN7cutlass13device_kernelIN5flash11enable_sm90INS1_16FlashAttnFwdSm90INS1_25CollectiveMainloopFwdSm90ILi2EN4cute5tupleIJNS5_1CILi1EEES8_S8_EEENS6_IJNS7_ILi128EEENS7_ILi112EEENS7_ILi192EEEEEELi192ENS_6half_tEfNS_4arch4Sm90ELb1ELb0ELb1ELb1ELb0ELb1ELb0ELb1ELb1ELb1ELb1ELb0EEENS1_21CollectiveEpilogueFwdINS6_IJSA_SC_SB_EEES9_SE_SG_Li256ELb1ELb1ELb1ELb0EEENS1_36VarlenDynamicPersistentTileSchedulerILi128ELi112ELi256ELi128ELb1ELb1ELb1ELb1ELb1ELb1EEEEEEEEEvNT_6ParamsE:
        .type           _ZN7cutlass13device_kernelIN5flash11enable_sm90INS1_16FlashAttnFwdSm90INS1_25CollectiveMainloopFwdSm90ILi2EN4cute5tupleIJNS5_1CILi1EEES8_S8_EEENS6_IJNS7_ILi128EEENS7_ILi112EEENS7_ILi192EEEEEELi192ENS_6half_tEfNS_4arch4Sm90ELb1ELb0ELb1ELb1ELb0ELb1ELb0ELb1ELb1ELb1ELb1ELb0EEENS1_21CollectiveEpilogueFwdINS6_IJSA_SC_SB_EEES9_SE_SG_Li256ELb1ELb1ELb1ELb0EEENS1_36VarlenDynamicPersistentTileSchedulerILi128ELi112ELi256ELi128ELb1ELb1ELb1ELb1ELb1ELb1EEEEEEEEEvNT_6ParamsE,@function
        .size           _ZN7cutlass13device_kernelIN5flash11enable_sm90INS1_16FlashAttnFwdSm90INS1_25CollectiveMainloopFwdSm90ILi2EN4cute5tupleIJNS5_1CILi1EEES8_S8_EEENS6_IJNS7_ILi128EEENS7_ILi112EEENS7_ILi192EEEEEELi192ENS_6half_tEfNS_4arch4Sm90ELb1ELb0ELb1ELb1ELb0ELb1ELb0ELb1ELb1ELb1ELb1ELb0EEENS1_21CollectiveEpilogueFwdINS6_IJSA_SC_SB_EEES9_SE_SG_Li256ELb1ELb1ELb1ELb0EEENS1_36VarlenDynamicPersistentTileSchedulerILi128ELi112ELi256ELi128ELb1ELb1ELb1ELb1ELb1ELb1EEEEEEEEEvNT_6ParamsE,(.L_x_17 - _ZN7cutlass13device_kernelIN5flash11enable_sm90INS1_16FlashAttnFwdSm90INS1_25CollectiveMainloopFwdSm90ILi2EN4cute5tupleIJNS5_1CILi1EEES8_S8_EEENS6_IJNS7_ILi128EEENS7_ILi112EEENS7_ILi192EEEEEELi192ENS_6half_tEfNS_4arch4Sm90ELb1ELb0ELb1ELb1ELb0ELb1ELb0ELb1ELb1ELb1ELb1ELb0EEENS1_21CollectiveEpilogueFwdINS6_IJSA_SC_SB_EEES9_SE_SG_Li256ELb1ELb1ELb1ELb0EEENS1_36VarlenDynamicPersistentTileSchedulerILi128ELi112ELi256ELi128ELb1ELb1ELb1ELb1ELb1ELb1EEEEEEEEEvNT_6ParamsE)
        .other          _ZN7cutlass13device_kernelIN5flash11enable_sm90INS1_16FlashAttnFwdSm90INS1_25CollectiveMainloopFwdSm90ILi2EN4cute5tupleIJNS5_1CILi1EEES8_S8_EEENS6_IJNS7_ILi128EEENS7_ILi112EEENS7_ILi192EEEEEELi192ENS_6half_tEfNS_4arch4Sm90ELb1ELb0ELb1ELb1ELb0ELb1ELb0ELb1ELb1ELb1ELb1ELb0EEENS1_21CollectiveEpilogueFwdINS6_IJSA_SC_SB_EEES9_SE_SG_Li256ELb1ELb1ELb1ELb0EEENS1_36VarlenDynamicPersistentTileSchedulerILi128ELi112ELi256ELi128ELb1ELb1ELb1ELb1ELb1ELb1EEEEEEEEEvNT_6ParamsE,@"STO_CUDA_ENTRY STV_DEFAULT"
_ZN7cutlass13device_kernelIN5flash11enable_sm90INS1_16FlashAttnFwdSm90INS1_25CollectiveMainloopFwdSm90ILi2EN4cute5tupleIJNS5_1CILi1EEES8_S8_EEENS6_IJNS7_ILi128EEENS7_ILi112EEENS7_ILi192EEEEEELi192ENS_6half_tEfNS_4arch4Sm90ELb1ELb0ELb1ELb1ELb0ELb1ELb0ELb1ELb1ELb1ELb1ELb0EEENS1_21CollectiveEpilogueFwdINS6_IJSA_SC_SB_EEES9_SE_SG_Li256ELb1ELb1ELb1ELb0EEENS1_36VarlenDynamicPersistentTileSchedulerILi128ELi112ELi256ELi128ELb1ELb1ELb1ELb1ELb1ELb1EEEEEEEEEvNT_6ParamsE:
[----:B------:R-:W-:Y:S01]  /*0000*/  LDC R1, c[0x0][0x37c] ;  /* 0x0000df00ff017b82 */ /* 0x000fe20000000800 */
[----:B------:R-:W-:Y:S05]  /*0010*/  EXIT ;  /* 0x000000000000794d */ /* 0x000fea0003800000 */
.L_x_8:
        /* <DEDUP_REMOVED lines=14> */
.L_x_17:


//--------------------- .nv.shared.reserved.0     --------------------------
	.section	.nv.shared.reserved.0,"aw",@nobits
	.weak		__nv_reservedSMEM_offset_0_alias
	.size		__nv_reservedSMEM_offset_0_alias, 0, 64
	.other		__nv_reservedSMEM_offset_0_alias,@"STO_CUDA_RESERVED_SHARED STV_DEFAULT"
__nv_reservedSMEM_offset_0_alias:
	.zero		0
	.zero		64


//--------------------- .nv.global                --------------------------
	.section	.nv.global,"aw",@nobits
.nv.global:
	.type		_ZN80_INTERNAL_107ad84c_44_flash_fwd_hdim192_fp16_split_softcap_sm90_cu_e763cb1e_31334cute1_E,@object
	.size		_ZN80_INTERNAL_107ad84c_44_flash_fwd_hdim192_fp16_split_softcap_sm90_cu_e763cb1e_31334cute1_E,(_ZN80_INTERNAL_107ad84c_44_flash_fwd_hdim192_fp16_split_softcap_sm90_cu_e763cb1e_31334cuda3std3__45__cpo6cbeginE - _ZN80_INTERNAL_107ad84c_44_flash_fwd_hdim192_fp16_split_softcap_sm90_cu_e763cb1e_31334cute1_E)
_ZN80_INTERNAL_107ad84c_44_flash_fwd_hdim192_fp16_split_softcap_sm90_cu_e763cb1e_31334cute1_E:
	.zero		1
	.type		_ZN80_INTERNAL_107ad84c_44_flash_fwd_hdim192_fp16_split_softcap_sm90_cu_e763cb1e_31334cuda3std3__45__cpo6cbeginE,@object
	.size		_ZN80_INTERNAL_107ad84c_44_flash_fwd_hdim192_fp16_split_softcap_sm90_cu_e763cb1e_31334cuda3std3__45__cpo6cbeginE,(_ZN80_INTERNAL_107ad84c_44_flash_fwd_hdim192_fp16_split_softcap_sm90_cu_e763cb1e_31334cuda3std3__48in_placeE - _ZN80_INTERNAL_107ad84c_44_flash_fwd_hdim192_fp16_split_softcap_sm90_cu_e763cb1e_31334cuda3std3__45__cpo6cbeginE)
_ZN80_INTERNAL_107ad84c_44_flash_fwd_hdim192_fp16_split_softcap_sm90_cu_e763cb1e_31334cuda3std3__45__cpo6cbeginE:
	.zero		1
	.type		_ZN80_INTERNAL_107ad84c_44_flash_fwd_hdim192_fp16_split_softcap_sm90_cu_e763cb1e_31334cuda3std3__48in_placeE,@object
	.size		_ZN80_INTERNAL_107ad84c_44_flash_fwd_hdim192_fp16_split_softcap_sm90_cu_e763cb1e_31334cuda3std3__48in_placeE,(_ZN80_INTERNAL_107ad84c_44_flash_fwd_hdim192_fp16_split_softcap_sm90_cu_e763cb1e_31334cuda3std6ranges3__45__cpo9iter_moveE - _ZN80_INTERNAL_107ad84c_44_flash_fwd_hdim192_fp16_split_softcap_sm90_cu_e763cb1e_31334cuda3std3__48in_placeE)
_ZN80_INTERNAL_107ad84c_44_flash_fwd_hdim192_fp16_split_softcap_sm90_cu_e763cb1e_31334cuda3std3__48in_placeE:
	.zero		1
	.type		_ZN80_INTERNAL_107ad84c_44_flash_fwd_hdim192_fp16_split_softcap_sm90_cu_e763cb1e_31334cuda3std6ranges3__45__cpo9iter_moveE,@object
	.size		_ZN80_INTERNAL_107ad84c_44_flash_fwd_hdim192_fp16_split_softcap_sm90_cu_e763cb1e_31334cuda3std6ranges3__45__cpo9iter_moveE,(_ZN80_INTERNAL_107ad84c_44_flash_fwd_hdim192_fp16_split_softcap_sm90_cu_e763cb1e_31334cuda3std3__45__cpo5beginE - _ZN80_INTERNAL_107ad84c_44_flash_fwd_hdim192_fp16_split_softcap_sm90_cu_e763cb1e_31334cuda3std6ranges3__45__cpo9iter_moveE)
_ZN80_INTERNAL_107ad84c_44_flash_fwd_hdim192_fp16_split_softcap_sm90_cu_e763cb1e_31334cuda3std6ranges3__45__cpo9iter_moveE:
	.zero		1
	.type		_ZN80_INTERNAL_107ad84c_44_flash_fwd_hdim192_fp16_split_softcap_sm90_cu_e763cb1e_31334cuda3std3__45__cpo5beginE,@object
	.size		_ZN80_INTERNAL_107ad84c_44_flash_fwd_hdim192_fp16_split_softcap_sm90_cu_e763cb1e_31334cuda3std3__45__cpo5beginE,(_ZN80_INTERNAL_107ad84c_44_flash_fwd_hdim192_fp16_split_softcap_sm90_cu_e763cb1e_31334cuda3std3__482_GLOBAL__N__107ad84c_44_flash_fwd_hdim192_fp16_split_softcap_sm90_cu_e763cb1e_31336ignoreE - _ZN80_INTERNAL_107ad84c_44_flash_fwd_hdim192_fp16_split_softcap_sm90_cu_e763cb1e_31334cuda3std3__45__cpo5beginE)
_ZN80_INTERNAL_107ad84c_44_flash_fwd_hdim192_fp16_split_softcap_sm90_cu_e763cb1e_31334cuda3std3__45__cpo5beginE:
	.zero		1
	.type		_ZN80_INTERNAL_107ad84c_44_flash_fwd_hdim192_fp16_split_softcap_sm90_cu_e763cb1e_31334cuda3std3__482_GLOBAL__N__107ad84c_44_flash_fwd_hdim192_fp16_split_softcap_sm90_cu_e763cb1e_31336ignoreE,@object
	.size		_ZN80_INTERNAL_107ad84c_44_flash_fwd_hdim192_fp16_split_softcap_sm90_cu_e763cb1e_31334cuda3std3__482_GLOBAL__N__107ad84c_44_flash_fwd_hdim192_fp16_split_softcap_sm90_cu_e763cb1e_31336ignoreE,(_ZN80_INTERNAL_107ad84c_44_flash_fwd_hdim192_fp16_split_softcap_sm90_cu_e763cb1e_31334cute7productE - _ZN80_INTERNAL_107ad84c_44_flash_fwd_hdim192_fp16_split_softcap_sm90_cu_e763cb1e_31334cuda3std3__482_GLOBAL__N__107ad84c_44_flash_fwd_hdim192_fp16_split_softcap_sm90_cu_e763cb1e_31336ignoreE)
_ZN80_INTERNAL_107ad84c_44_flash_fwd_hdim192_fp16_split_softcap_sm90_cu_e763cb1e_31334cuda3std3__482_GLOBAL__N__107ad84c_44_flash_fwd_hdim192_fp16_split_softcap_sm90_cu_e763cb1e_31336ignoreE:
	.zero		1
	.type		_ZN80_INTERNAL_107ad84c_44_flash_fwd_hdim192_fp16_split_softcap_sm90_cu_e763cb1e_31334cute7productE,@object
	.size		_ZN80_INTERNAL_107ad84c_44_flash_fwd_hdim192_fp16_split_softcap_sm90_cu_e763cb1e_31334cute7productE,(_ZN80_INTERNAL_107ad84c_44_flash_fwd_hdim192_fp16_split_softcap_sm90_cu_e763cb1e_31334cuda3std3__45__cpo3endE - _ZN80_INTERNAL_107ad84c_44_flash_fwd_hdim192_fp16_split_softcap_sm90_cu_e763cb1e_31334cute7productE)
_ZN80_INTERNAL_107ad84c_44_flash_fwd_hdim192_fp16_split_softcap_sm90_cu_e763cb1e_31334cute7productE:
	.zero		1
	.type		_ZN80_INTERNAL_107ad84c_44_flash_fwd_hdim192_fp16_split_softcap_sm90_cu_e763cb1e_31334cuda3std3__45__cpo3endE,@object
	.size		_ZN80_INTERNAL_107ad84c_44_flash_fwd_hdim192_fp16_split_softcap_sm90_cu_e763cb1e_31334cuda3std3__45__cpo3endE,(_ZN80_INTERNAL_107ad84c_44_flash_fwd_hdim192_fp16_split_softcap_sm90_cu_e763cb1e_31334cuda3std3__419piecewise_constructE - _ZN80_INTERNAL_107ad84c_44_flash_fwd_hdim192_fp16_split_softcap_sm90_cu_e763cb1e_31334cuda3std3__45__cpo3endE)
_ZN80_INTERNAL_107ad84c_44_flash_fwd_hdim192_fp16_split_softcap_sm90_cu_e763cb1e_31334cuda3std3__45__cpo3endE:
	.zero		1
	.type		_ZN80_INTERNAL_107ad84c_44_flash_fwd_hdim192_fp16_split_softcap_sm90_cu_e763cb1e_31334cuda3std3__419piecewise_constructE,@object
	.size		_ZN80_INTERNAL_107ad84c_44_flash_fwd_hdim192_fp16_split_softcap_sm90_cu_e763cb1e_31334cuda3std3__419piecewise_constructE,(_ZN80_INTERNAL_107ad84c_44_flash_fwd_hdim192_fp16_split_softcap_sm90_cu_e763cb1e_31334cuda3std3__45__cpo4cendE - _ZN80_INTERNAL_107ad84c_44_flash_fwd_hdim192_fp16_split_softcap_sm90_cu_e763cb1e_31334cuda3std3__419piecewise_constructE)
_ZN80_INTERNAL_107ad84c_44_flash_fwd_hdim192_fp16_split_softcap_sm90_cu_e763cb1e_31334cuda3std3__419piecewise_constructE:
	.zero		1
	.type		_ZN80_INTERNAL_107ad84c_44_flash_fwd_hdim192_fp16_split_softcap_sm90_cu_e763cb1e_31334cuda3std3__45__cpo4cendE,@object
	.size		_ZN80_INTERNAL_107ad84c_44_flash_fwd_hdim192_fp16_split_softcap_sm90_cu_e763cb1e_31334cuda3std3__45__cpo4cendE,(_ZN80_INTERNAL_107ad84c_44_flash_fwd_hdim192_fp16_split_softcap_sm90_cu_e763cb1e_31334cuda3std6ranges3__45__cpo4swapE - _ZN80_INTERNAL_107ad84c_44_flash_fwd_hdim192_fp16_split_softcap_sm90_cu_e763cb1e_31334cuda3std3__45__cpo4cendE)
_ZN80_INTERNAL_107ad84c_44_flash_fwd_hdim192_fp16_split_softcap_sm90_cu_e763cb1e_31334cuda3std3__45__cpo4cendE:
	.zero		1
	.type		_ZN80_INTERNAL_107ad84c_44_flash_fwd_hdim192_fp16_split_softcap_sm90_cu_e763cb1e_31334cuda3std6ranges3__45__cpo4swapE,@object
	.size		_ZN80_INTERNAL_107ad84c_44_flash_fwd_hdim192_fp16_split_softcap_sm90_cu_e763cb1e_31334cuda3std6ranges3__45__cpo4swapE,(.L_7 - _ZN80_INTERNAL_107ad84c_44_flash_fwd_hdim192_fp16_split_softcap_sm90_cu_e763cb1e_31334cuda3std6ranges3__45__cpo4swapE)
_ZN80_INTERNAL_107ad84c_44_flash_fwd_hdim192_fp16_split_softcap_sm90_cu_e763cb1e_31334cuda3std6ranges3__45__cpo4swapE:
	.zero		1
.L_7:


//--------------------- .nv.constant0._ZN7cutlass13device_kernelIN5flash11enable_sm90INS1_16FlashAttnFwdSm90INS1_25CollectiveMainloopFwdSm90ILi2EN4cute5tupleIJNS5_1CILi1EEES8_S8_EEENS6_IJNS7_ILi128EEENS7_ILi112EEENS7_ILi192EEEEEELi192ENS_6half_tEfNS_4arch4Sm90ELb0ELb0ELb1ELb0ELb0ELb0ELb0ELb1ELb1ELb1ELb1ELb0EEENS1_21CollectiveEpilogueFwdINS6_IJSA_SC_SB_EEES9_SE_SG_Li256ELb0ELb1ELb1ELb0EEENS1_19SingleTileSchedulerILb0ELb1ELb1ELi128EEEEEEEEEvNT_6ParamsE --------------------------
	.section	.nv.constant0._ZN7cutlass13device_kernelIN5flash11enable_sm90INS1_16FlashAttnFwdSm90INS1_25CollectiveMainloopFwdSm90ILi2EN4cute5tupleIJNS5_1CILi1EEES8_S8_EEENS6_IJNS7_ILi128EEENS7_ILi112EEENS7_ILi192EEEEEELi192ENS_6half_tEfNS_4arch4Sm90ELb0ELb0ELb1ELb0ELb0ELb0ELb0ELb1ELb1ELb1ELb1ELb0EEENS1_21CollectiveEpilogueFwdINS6_IJSA_SC_SB_EEES9_SE_SG_Li256ELb0ELb1ELb1ELb0EEENS1_19SingleTileSchedulerILb0ELb1ELb1ELi128EEEEEEEEEvNT_6ParamsE,"a",@progbits
	.sectionflags	@""
	.align	4
.nv.constant0._ZN7cutlass13device_kernelIN5flash11enable_sm90INS1_16FlashAttnFwdSm90INS1_25CollectiveMainloopFwdSm90ILi2EN4cute5tupleIJNS5_1CILi1EEES8_S8_EEENS6_IJNS7_ILi128EEENS7_ILi112EEENS7_ILi192EEEEEELi192ENS_6half_tEfNS_4arch4Sm90ELb0ELb0ELb1ELb0ELb0ELb0ELb0ELb1ELb1ELb1ELb1ELb0EEENS1_21CollectiveEpilogueFwdINS6_IJSA_SC_SB_EEES9_SE_SG_Li256ELb0ELb1ELb1ELb0EEENS1_19SingleTileSchedulerILb0ELb1ELb1ELi128EEEEEEEEEvNT_6ParamsE:
	.zero		3456


//--------------------- .nv.constant0._ZN7cutlass13device_kernelIN5flash11enable_sm90INS1_16FlashAttnFwdSm90INS1_25CollectiveMainloopFwdSm90ILi2EN4cute5tupleIJNS5_1CILi1EEES8_S8_EEENS6_IJNS7_ILi128EEENS7_ILi112EEENS7_ILi192EEEEEELi192ENS_6half_tEfNS_4arch4Sm90ELb0ELb0ELb1ELb1ELb0ELb0ELb0ELb1ELb1ELb1ELb1ELb0EEENS1_21CollectiveEpilogueFwdINS6_IJSA_SC_SB_EEES9_SE_SG_Li256ELb1ELb1ELb1ELb0EEENS1_36VarlenDynamicPersistentTileSchedulerILi128ELi112ELi256ELi128ELb1ELb1ELb1ELb0ELb1ELb1EEEEEEEEEvNT_6ParamsE --------------------------
	.section	.nv.constant0._ZN7cutlass13device_kernelIN5flash11enable_sm90INS1_16FlashAttnFwdSm90INS1_25CollectiveMainloopFwdSm90ILi2EN4cute5tupleIJNS5_1CILi1EEES8_S8_EEENS6_IJNS7_ILi128EEENS7_ILi112EEENS7_ILi192EEEEEELi192ENS_6half_tEfNS_4arch4Sm90ELb0ELb0ELb1ELb1ELb0ELb0ELb0ELb1ELb1ELb1ELb1ELb0EEENS1_21CollectiveEpilogueFwdINS6_IJSA_SC_SB_EEES9_SE_SG_Li256ELb1ELb1ELb1ELb0EEENS1_36VarlenDynamicPersistentTileSchedulerILi128ELi112ELi256ELi128ELb1ELb1ELb1ELb0ELb1ELb1EEEEEEEEEvNT_6ParamsE,"a",@progbits
	.sectionflags	@""
	.align	4
.nv.constant0._ZN7cutlass13device_kernelIN5flash11enable_sm90INS1_16FlashAttnFwdSm90INS1_25CollectiveMainloopFwdSm90ILi2EN4cute5tupleIJNS5_1CILi1EEES8_S8_EEENS6_IJNS7_ILi128EEENS7_ILi112EEENS7_ILi192EEEEEELi192ENS_6half_tEfNS_4arch4Sm90ELb0ELb0ELb1ELb1ELb0ELb0ELb0ELb1ELb1ELb1ELb1ELb0EEENS1_21CollectiveEpilogueFwdINS6_IJSA_SC_SB_EEES9_SE_SG_Li256ELb1ELb1ELb1ELb0EEENS1_36VarlenDynamicPersistentTileSchedulerILi128ELi112ELi256ELi128ELb1ELb1ELb1ELb0ELb1ELb1EEEEEEEEEvNT_6ParamsE:
	.zero		3584


//--------------------- .nv.constant0._ZN7cutlass13device_kernelIN5flash11enable_sm90INS1_16FlashAttnFwdSm90INS1_25CollectiveMainloopFwdSm90ILi2EN4cute5tupleIJNS5_1CILi1EEES8_S8_EEENS6_IJNS7_ILi128EEENS7_ILi112EEENS7_ILi192EEEEEELi192ENS_6half_tEfNS_4arch4Sm90ELb0ELb0ELb1ELb1ELb0ELb1ELb0ELb1ELb1ELb1ELb1ELb0EEENS1_21CollectiveEpilogueFwdINS6_IJSA_SC_SB_EEES9_SE_SG_Li256ELb1ELb1ELb1ELb0EEENS1_36VarlenDynamicPersistentTileSchedulerILi128ELi112ELi256ELi128ELb1ELb1ELb1ELb0ELb1ELb1EEEEEEEEEvNT_6ParamsE --------------------------
	.section	.nv.constant0._ZN7cutlass13device_kernelIN5flash11enable_sm90INS1_16FlashAttnFwdSm90INS1_25CollectiveMainloopFwdSm90ILi2EN4cute5tupleIJNS5_1CILi1EEES8_S8_EEENS6_IJNS7_ILi128EEENS7_ILi112EEENS7_ILi192EEEEEELi192ENS_6half_tEfNS_4arch4Sm90ELb0ELb0ELb1ELb1ELb0ELb1ELb0ELb1ELb1ELb1ELb1ELb0EEENS1_21CollectiveEpilogueFwdINS6_IJSA_SC_SB_EEES9_SE_SG_Li256ELb1ELb1ELb1ELb0EEENS1_36VarlenDynamicPersistentTileSchedulerILi128ELi112ELi256ELi128ELb1ELb1ELb1ELb0ELb1ELb1EEEEEEEEEvNT_6ParamsE,"a",@progbits
	.sectionflags	@""
	.align	4
.nv.constant0._ZN7cutlass13device_kernelIN5flash11enable_sm90INS1_16FlashAttnFwdSm90INS1_25CollectiveMainloopFwdSm90ILi2EN4cute5tupleIJNS5_1CILi1EEES8_S8_EEENS6_IJNS7_ILi128EEENS7_ILi112EEENS7_ILi192EEEEEELi192ENS_6half_tEfNS_4arch4Sm90ELb0ELb0ELb1ELb1ELb0ELb1ELb0ELb1ELb1ELb1ELb1ELb0EEENS1_21CollectiveEpilogueFwdINS6_IJSA_SC_SB_EEES9_SE_SG_Li256ELb1ELb1ELb1ELb0EEENS1_36VarlenDynamicPersistentTileSchedulerILi128ELi112ELi256ELi128ELb1ELb1ELb1ELb0ELb1ELb1EEEEEEEEEvNT_6ParamsE:
	.zero		3584


//--------------------- .nv.constant0._ZN7cutlass13device_kernelIN5flash11enable_sm90INS1_16FlashAttnFwdSm90INS1_25CollectiveMainloopFwdSm90ILi2EN4cute5tupleIJNS5_1CILi1EEES8_S8_EEENS6_IJNS7_ILi128EEENS7_ILi96EEENS7_ILi192EEEEEELi192ENS_6half_tEfNS_4arch4Sm90ELb0ELb1ELb1ELb0ELb0ELb0ELb0ELb1ELb1ELb1ELb1ELb0EEENS1_21CollectiveEpilogueFwdINS6_IJSA_SC_SB_EEES9_SE_SG_Li256ELb0ELb1ELb1ELb0EEENS1_19SingleTileSchedulerILb0ELb1ELb1ELi128EEEEEEEEEvNT_6ParamsE --------------------------
	.section	.nv.constant0._ZN7cutlass13device_kernelIN5flash11enable_sm90INS1_16FlashAttnFwdSm90INS1_25CollectiveMainloopFwdSm90ILi2EN4cute5tupleIJNS5_1CILi1EEES8_S8_EEENS6_IJNS7_ILi128EEENS7_ILi96EEENS7_ILi192EEEEEELi192ENS_6half_tEfNS_4arch4Sm90ELb0ELb1ELb1ELb0ELb0ELb0ELb0ELb1ELb1ELb1ELb1ELb0EEENS1_21CollectiveEpilogueFwdINS6_IJSA_SC_SB_EEES9_SE_SG_Li256ELb0ELb1ELb1ELb0EEENS1_19SingleTileSchedulerILb0ELb1ELb1ELi128EEEEEEEEEvNT_6ParamsE,"a",@progbits
	.sectionflags	@""
	.align	4
.nv.constant0._ZN7cutlass13device_kernelIN5flash11enable_sm90INS1_16FlashAttnFwdSm90INS1_25CollectiveMainloopFwdSm90ILi2EN4cute5tupleIJNS5_1CILi1EEES8_S8_EEENS6_IJNS7_ILi128EEENS7_ILi96EEENS7_ILi192EEEEEELi192ENS_6half_tEfNS_4arch4Sm90ELb0ELb1ELb1ELb0ELb0ELb0ELb0ELb1ELb1ELb1ELb1ELb0EEENS1_21CollectiveEpilogueFwdINS6_IJSA_SC_SB_EEES9_SE_SG_Li256ELb0ELb1ELb1ELb0EEENS1_19SingleTileSchedulerILb0ELb1ELb1ELi128EEEEEEEEEvNT_6ParamsE:
	.zero		3456


//--------------------- .nv.constant0._ZN7cutlass13device_kernelIN5flash11enable_sm90INS1_16FlashAttnFwdSm90INS1_25CollectiveMainloopFwdSm90ILi2EN4cute5tupleIJNS5_1CILi1EEES8_S8_EEENS6_IJNS7_ILi128EEENS7_ILi96EEENS7_ILi192EEEEEELi192ENS_6half_tEfNS_4arch4Sm90ELb0ELb1ELb1ELb1ELb0ELb0ELb0ELb1ELb1ELb1ELb1ELb0EEENS1_21CollectiveEpilogueFwdINS6_IJSA_SC_SB_EEES9_SE_SG_Li256ELb1ELb1ELb1ELb0EEENS1_36VarlenDynamicPersistentTileSchedulerILi128ELi96ELi256ELi128ELb1ELb1ELb1ELb1ELb0ELb1EEEEEEEEEvNT_6ParamsE --------------------------
	.section	.nv.constant0._ZN7cutlass13device_kernelIN5flash11enable_sm90INS1_16FlashAttnFwdSm90INS1_25CollectiveMainloopFwdSm90ILi2EN4cute5tupleIJNS5_1CILi1EEES8_S8_EEENS6_IJNS7_ILi128EEENS7_ILi96EEENS7_ILi192EEEEEELi192ENS_6half_tEfNS_4arch4Sm90ELb0ELb1ELb1ELb1ELb0ELb0ELb0ELb1ELb1ELb1ELb1ELb0EEENS1_21CollectiveEpilogueFwdINS6_IJSA_SC_SB_EEES9_SE_SG_Li256ELb1ELb1ELb1ELb0EEENS1_36VarlenDynamicPersistentTileSchedulerILi128ELi96ELi256ELi128ELb1ELb1ELb1ELb1ELb0ELb1EEEEEEEEEvNT_6ParamsE,"a",@progbits
	.sectionflags	@""
	.align	4
.nv.constant0._ZN7cutlass13device_kernelIN5flash11enable_sm90INS1_16FlashAttnFwdSm90INS1_25CollectiveMainloopFwdSm90ILi2EN4cute5tupleIJNS5_1CILi1EEES8_S8_EEENS6_IJNS7_ILi128EEENS7_ILi96EEENS7_ILi192EEEEEELi192ENS_6half_tEfNS_4arch4Sm90ELb0ELb1ELb1ELb1ELb0ELb0ELb0ELb1ELb1ELb1ELb1ELb0EEENS1_21CollectiveEpilogueFwdINS6_IJSA_SC_SB_EEES9_SE_SG_Li256ELb1ELb1ELb1ELb0EEENS1_36VarlenDynamicPersistentTileSchedulerILi128ELi96ELi256ELi128ELb1ELb1ELb1ELb1ELb0ELb1EEEEEEEEEvNT_6ParamsE:
	.zero		3584


//--------------------- .nv.constant0._ZN7cutlass13device_kernelIN5flash11enable_sm90INS1_16FlashAttnFwdSm90INS1_25CollectiveMainloopFwdSm90ILi2EN4cute5tupleIJNS5_1CILi1EEES8_S8_EEENS6_IJNS7_ILi128EEENS7_ILi96EEENS7_ILi192EEEEEELi192ENS_6half_tEfNS_4arch4Sm90ELb0ELb1ELb1ELb1ELb0ELb1ELb0ELb1ELb1ELb1ELb1ELb0EEENS1_21CollectiveEpilogueFwdINS6_IJSA_SC_SB_EEES9_SE_SG_Li256ELb1ELb1ELb1ELb0EEENS1_36VarlenDynamicPersistentTileSchedulerILi128ELi96ELi256ELi128ELb1ELb1ELb1ELb1ELb0ELb1EEEEEEEEEvNT_6ParamsE --------------------------
	.section	.nv.constant0._ZN7cutlass13device_kernelIN5flash11enable_sm90INS1_16FlashAttnFwdSm90INS1_25CollectiveMainloopFwdSm90ILi2EN4cute5tupleIJNS5_1CILi1EEES8_S8_EEENS6_IJNS7_ILi128EEENS7_ILi96EEENS7_ILi192EEEEEELi192ENS_6half_tEfNS_4arch4Sm90ELb0ELb1ELb1ELb1ELb0ELb1ELb0ELb1ELb1ELb1ELb1ELb0EEENS1_21CollectiveEpilogueFwdINS6_IJSA_SC_SB_EEES9_SE_SG_Li256ELb1ELb1ELb1ELb0EEENS1_36VarlenDynamicPersistentTileSchedulerILi128ELi96ELi256ELi128ELb1ELb1ELb1ELb1ELb0ELb1EEEEEEEEEvNT_6ParamsE,"a",@progbits
	.sectionflags	@""
	.align	4
.nv.constant0._ZN7cutlass13device_kernelIN5flash11enable_sm90INS1_16FlashAttnFwdSm90INS1_25CollectiveMainloopFwdSm90ILi2EN4cute5tupleIJNS5_1CILi1EEES8_S8_EEENS6_IJNS7_ILi128EEENS7_ILi96EEENS7_ILi192EEEEEELi192ENS_6half_tEfNS_4arch4Sm90ELb0ELb1ELb1ELb1ELb0ELb1ELb0ELb1ELb1ELb1ELb1ELb0EEENS1_21CollectiveEpilogueFwdINS6_IJSA_SC_SB_EEES9_SE_SG_Li256ELb1ELb1ELb1ELb0EEENS1_36VarlenDynamicPersistentTileSchedulerILi128ELi96ELi256ELi128ELb1ELb1ELb1ELb1ELb0ELb1EEEEEEEEEvNT_6ParamsE:
	.zero		3584


//--------------------- .nv.constant0._ZN7cutlass13device_kernelIN5flash11enable_sm90INS1_16FlashAttnFwdSm90INS1_25CollectiveMainloopFwdSm90ILi2EN4cute5tupleIJNS5_1CILi1EEES8_S8_EEENS6_IJNS7_ILi128EEENS7_ILi112EEENS7_ILi192EEEEEELi192ENS_6half_tEfNS_4arch4Sm90ELb1ELb0ELb1ELb0ELb0ELb0ELb0ELb1ELb1ELb1ELb1ELb0EEENS1_21CollectiveEpilogueFwdINS6_IJSA_SC_SB_EEES9_SE_SG_Li256ELb0ELb1ELb1ELb0EEENS1_19SingleTileSchedulerILb0ELb1ELb1ELi128EEEEEEEEEvNT_6ParamsE --------------------------
	.section	.nv.constant0._ZN7cutlass13device_kernelIN5flash11enable_sm90INS1_16FlashAttnFwdSm90INS1_25CollectiveMainloopFwdSm90ILi2EN4cute5tupleIJNS5_1CILi1EEES8_S8_EEENS6_IJNS7_ILi128EEENS7_ILi112EEENS7_ILi192EEEEEELi192ENS_6half_tEfNS_4arch4Sm90ELb1ELb0ELb1ELb0ELb0ELb0ELb0ELb1ELb1ELb1ELb1ELb0EEENS1_21CollectiveEpilogueFwdINS6_IJSA_SC_SB_EEES9_SE_SG_Li256ELb0ELb1ELb1ELb0EEENS1_19SingleTileSchedulerILb0ELb1ELb1ELi128EEEEEEEEEvNT_6ParamsE,"a",@progbits
	.sectionflags	@""
	.align	4
.nv.constant0._ZN7cutlass13device_kernelIN5flash11enable_sm90INS1_16FlashAttnFwdSm90INS1_25CollectiveMainloopFwdSm90ILi2EN4cute5tupleIJNS5_1CILi1EEES8_S8_EEENS6_IJNS7_ILi128EEENS7_ILi112EEENS7_ILi192EEEEEELi192ENS_6half_tEfNS_4arch4Sm90ELb1ELb0ELb1ELb0ELb0ELb0ELb0ELb1ELb1ELb1ELb1ELb0EEENS1_21CollectiveEpilogueFwdINS6_IJSA_SC_SB_EEES9_SE_SG_Li256ELb0ELb1ELb1ELb0EEENS1_19SingleTileSchedulerILb0ELb1ELb1ELi128EEEEEEEEEvNT_6ParamsE:
	.zero		3456


//--------------------- .nv.constant0._ZN7cutlass13device_kernelIN5flash11enable_sm90INS1_16FlashAttnFwdSm90INS1_25CollectiveMainloopFwdSm90ILi2EN4cute5tupleIJNS5_1CILi1EEES8_S8_EEENS6_IJNS7_ILi128EEENS7_ILi112EEENS7_ILi192EEEEEELi192ENS_6half_tEfNS_4arch4Sm90ELb1ELb0ELb1ELb1ELb0ELb0ELb0ELb1ELb1ELb1ELb1ELb0EEENS1_21CollectiveEpilogueFwdINS6_IJSA_SC_SB_EEES9_SE_SG_Li256ELb1ELb1ELb1ELb0EEENS1_36VarlenDynamicPersistentTileSchedulerILi128ELi112ELi256ELi128ELb1ELb1ELb1ELb1ELb1ELb1EEEEEEEEEvNT_6ParamsE --------------------------
	.section	.nv.constant0._ZN7cutlass13device_kernelIN5flash11enable_sm90INS1_16FlashAttnFwdSm90INS1_25CollectiveMainloopFwdSm90ILi2EN4cute5tupleIJNS5_1CILi1EEES8_S8_EEENS6_IJNS7_ILi128EEENS7_ILi112EEENS7_ILi192EEEEEELi192ENS_6half_tEfNS_4arch4Sm90ELb1ELb0ELb1ELb1ELb0ELb0ELb0ELb1ELb1ELb1ELb1ELb0EEENS1_21CollectiveEpilogueFwdINS6_IJSA_SC_SB_EEES9_SE_SG_Li256ELb1ELb1ELb1ELb0EEENS1_36VarlenDynamicPersistentTileSchedulerILi128ELi112ELi256ELi128ELb1ELb1ELb1ELb1ELb1ELb1EEEEEEEEEvNT_6ParamsE,"a",@progbits
	.sectionflags	@""
	.align	4
.nv.constant0._ZN7cutlass13device_kernelIN5flash11enable_sm90INS1_16FlashAttnFwdSm90INS1_25CollectiveMainloopFwdSm90ILi2EN4cute5tupleIJNS5_1CILi1EEES8_S8_EEENS6_IJNS7_ILi128EEENS7_ILi112EEENS7_ILi192EEEEEELi192ENS_6half_tEfNS_4arch4Sm90ELb1ELb0ELb1ELb1ELb0ELb0ELb0ELb1ELb1ELb1ELb1ELb0EEENS1_21CollectiveEpilogueFwdINS6_IJSA_SC_SB_EEES9_SE_SG_Li256ELb1ELb1ELb1ELb0EEENS1_36VarlenDynamicPersistentTileSchedulerILi128ELi112ELi256ELi128ELb1ELb1ELb1ELb1ELb1ELb1EEEEEEEEEvNT_6ParamsE:
	.zero		3584


//--------------------- .nv.constant0._ZN7cutlass13device_kernelIN5flash11enable_sm90INS1_16FlashAttnFwdSm90INS1_25CollectiveMainloopFwdSm90ILi2EN4cute5tupleIJNS5_1CILi1EEES8_S8_EEENS6_IJNS7_ILi128EEENS7_ILi112EEENS7_ILi192EEEEEELi192ENS_6half_tEfNS_4arch4Sm90ELb1ELb0ELb1ELb1ELb0ELb1ELb0ELb1ELb1ELb1ELb1ELb0EEENS1_21CollectiveEpilogueFwdINS6_IJSA_SC_SB_EEES9_SE_SG_Li256ELb1ELb1ELb1ELb0EEENS1_36VarlenDynamicPersistentTileSchedulerILi128ELi112ELi256ELi128ELb1ELb1ELb1ELb1ELb1ELb1EEEEEEEEEvNT_6ParamsE --------------------------
	.section	.nv.constant0._ZN7cutlass13device_kernelIN5flash11enable_sm90INS1_16FlashAttnFwdSm90INS1_25CollectiveMainloopFwdSm90ILi2EN4cute5tupleIJNS5_1CILi1EEES8_S8_EEENS6_IJNS7_ILi128EEENS7_ILi112EEENS7_ILi192EEEEEELi192ENS_6half_tEfNS_4arch4Sm90ELb1ELb0ELb1ELb1ELb0ELb1ELb0ELb1ELb1ELb1ELb1ELb0EEENS1_21CollectiveEpilogueFwdINS6_IJSA_SC_SB_EEES9_SE_SG_Li256ELb1ELb1ELb1ELb0EEENS1_36VarlenDynamicPersistentTileSchedulerILi128ELi112ELi256ELi128ELb1ELb1ELb1ELb1ELb1ELb1EEEEEEEEEvNT_6ParamsE,"a",@progbits
	.sectionflags	@""
	.align	4
.nv.constant0._ZN7cutlass13device_kernelIN5flash11enable_sm90INS1_16FlashAttnFwdSm90INS1_25CollectiveMainloopFwdSm90ILi2EN4cute5tupleIJNS5_1CILi1EEES8_S8_EEENS6_IJNS7_ILi128EEENS7_ILi112EEENS7_ILi192EEEEEELi192ENS_6half_tEfNS_4arch4Sm90ELb1ELb0ELb1ELb1ELb0ELb1ELb0ELb1ELb1ELb1ELb1ELb0EEENS1_21CollectiveEpilogueFwdINS6_IJSA_SC_SB_EEES9_SE_SG_Li256ELb1ELb1ELb1ELb0EEENS1_36VarlenDynamicPersistentTileSchedulerILi128ELi112ELi256ELi128ELb1ELb1ELb1ELb1ELb1ELb1EEEEEEEEEvNT_6ParamsE:
	.zero		3584


//--------------------- SYMBOLS --------------------------

	.type		.nv.reservedSmem.offset0,@object
	.size		.nv.reservedSmem.offset0,0x4
